//
// Generated by NVIDIA NVVM Compiler
//
// Compiler Build ID: CL-36424714
// Cuda compilation tools, release 13.0, V13.0.88
// Based on NVVM 20.0.0
//

.version 9.0
.target sm_100
.address_size 64

	// .globl	_Z12im2colKernelPKfPfiiiiii

.visible .entry _Z12im2colKernelPKfPfiiiiii(
	.param .u64 .ptr .align 1 _Z12im2colKernelPKfPfiiiiii_param_0,
	.param .u64 .ptr .align 1 _Z12im2colKernelPKfPfiiiiii_param_1,
	.param .u32 _Z12im2colKernelPKfPfiiiiii_param_2,
	.param .u32 _Z12im2colKernelPKfPfiiiiii_param_3,
	.param .u32 _Z12im2colKernelPKfPfiiiiii_param_4,
	.param .u32 _Z12im2colKernelPKfPfiiiiii_param_5,
	.param .u32 _Z12im2colKernelPKfPfiiiiii_param_6,
	.param .u32 _Z12im2colKernelPKfPfiiiiii_param_7
)
{
	.reg .pred 	%p<15>;
	.reg .b32 	%r<70>;
	.reg .b32 	%f<32>;
	.reg .b64 	%rd<53>;

	ld.param.u64 	%rd8, [_Z12im2colKernelPKfPfiiiiii_param_0];
	ld.param.u64 	%rd9, [_Z12im2colKernelPKfPfiiiiii_param_1];
	ld.param.u32 	%r31, [_Z12im2colKernelPKfPfiiiiii_param_3];
	ld.param.u32 	%r32, [_Z12im2colKernelPKfPfiiiiii_param_4];
	ld.param.u32 	%r33, [_Z12im2colKernelPKfPfiiiiii_param_6];
	cvta.to.global.u64 	%rd1, %rd9;
	cvta.to.global.u64 	%rd2, %rd8;
	mov.u32 	%r35, %ctaid.x;
	mov.u32 	%r36, %ntid.x;
	mov.u32 	%r37, %tid.x;
	mad.lo.s32 	%r1, %r35, %r36, %r37;
	mul.lo.s32 	%r2, %r33, %r33;
	setp.ge.s32 	%p1, %r1, %r2;
	@%p1 bra 	$L__BB0_20;
	ld.param.u32 	%r60, [_Z12im2colKernelPKfPfiiiiii_param_7];
	setp.lt.s32 	%p2, %r60, 1;
	@%p2 bra 	$L__BB0_20;
	setp.lt.s32 	%p3, %r31, 1;
	div.s32 	%r38, %r1, %r33;
	mul.lo.s32 	%r39, %r38, %r33;
	sub.s32 	%r40, %r1, %r39;
	mul.lo.s32 	%r3, %r40, %r32;
	mul.lo.s32 	%r4, %r38, %r32;
	@%p3 bra 	$L__BB0_20;
	and.b32  	%r5, %r31, 15;
	and.b32  	%r6, %r31, 7;
	and.b32  	%r7, %r31, 2147483632;
	and.b32  	%r8, %r31, 3;
	shl.b32 	%r9, %r2, 4;
	add.s64 	%rd3, %rd2, 32;
	mov.b32 	%r62, 0;
	mul.wide.s32 	%rd6, %r2, 4;
$L__BB0_4:
	mov.b32 	%r63, 0;
$L__BB0_5:
	ld.param.u32 	%r59, [_Z12im2colKernelPKfPfiiiiii_param_2];
	setp.lt.u32 	%p4, %r31, 16;
	mad.lo.s32 	%r12, %r62, %r31, %r63;
	mul.lo.s32 	%r13, %r12, %r31;
	mad.lo.s32 	%r44, %r62, %r59, %r4;
	add.s32 	%r45, %r44, %r63;
	mad.lo.s32 	%r14, %r45, %r59, %r3;
	mov.b32 	%r68, 0;
	@%p4 bra 	$L__BB0_8;
	and.b32  	%r46, %r31, 2147483632;
	neg.s32 	%r66, %r46;
	mul.lo.s32 	%r47, %r2, %r31;
	mad.lo.s32 	%r65, %r47, %r12, %r1;
	mov.u32 	%r64, %r14;
$L__BB0_7:
	.pragma "nounroll";
	mul.wide.s32 	%rd10, %r64, 4;
	add.s64 	%rd11, %rd3, %rd10;
	ld.global.f32 	%f1, [%rd11+-32];
	mul.wide.s32 	%rd12, %r65, 4;
	add.s64 	%rd13, %rd1, %rd12;
	st.global.f32 	[%rd13], %f1;
	ld.global.f32 	%f2, [%rd11+-28];
	mul.wide.s32 	%rd14, %r2, 4;
	add.s64 	%rd15, %rd13, %rd14;
	st.global.f32 	[%rd15], %f2;
	ld.global.f32 	%f3, [%rd11+-24];
	add.s64 	%rd16, %rd15, %rd14;
	st.global.f32 	[%rd16], %f3;
	ld.global.f32 	%f4, [%rd11+-20];
	add.s64 	%rd17, %rd16, %rd14;
	st.global.f32 	[%rd17], %f4;
	ld.global.f32 	%f5, [%rd11+-16];
	add.s64 	%rd18, %rd17, %rd14;
	st.global.f32 	[%rd18], %f5;
	ld.global.f32 	%f6, [%rd11+-12];
	add.s64 	%rd19, %rd18, %rd14;
	st.global.f32 	[%rd19], %f6;
	ld.global.f32 	%f7, [%rd11+-8];
	add.s64 	%rd20, %rd19, %rd14;
	st.global.f32 	[%rd20], %f7;
	ld.global.f32 	%f8, [%rd11+-4];
	add.s64 	%rd21, %rd20, %rd14;
	st.global.f32 	[%rd21], %f8;
	ld.global.f32 	%f9, [%rd11];
	add.s64 	%rd22, %rd21, %rd14;
	st.global.f32 	[%rd22], %f9;
	ld.global.f32 	%f10, [%rd11+4];
	add.s64 	%rd23, %rd22, %rd14;
	st.global.f32 	[%rd23], %f10;
	ld.global.f32 	%f11, [%rd11+8];
	add.s64 	%rd24, %rd23, %rd14;
	st.global.f32 	[%rd24], %f11;
	ld.global.f32 	%f12, [%rd11+12];
	add.s64 	%rd25, %rd24, %rd14;
	st.global.f32 	[%rd25], %f12;
	ld.global.f32 	%f13, [%rd11+16];
	add.s64 	%rd26, %rd25, %rd14;
	st.global.f32 	[%rd26], %f13;
	ld.global.f32 	%f14, [%rd11+20];
	add.s64 	%rd27, %rd26, %rd14;
	st.global.f32 	[%rd27], %f14;
	ld.global.f32 	%f15, [%rd11+24];
	add.s64 	%rd28, %rd27, %rd14;
	st.global.f32 	[%rd28], %f15;
	ld.global.f32 	%f16, [%rd11+28];
	add.s64 	%rd29, %rd28, %rd14;
	st.global.f32 	[%rd29], %f16;
	add.s32 	%r66, %r66, 16;
	add.s32 	%r65, %r65, %r9;
	add.s32 	%r64, %r64, 16;
	setp.ne.s32 	%p5, %r66, 0;
	mov.u32 	%r68, %r7;
	@%p5 bra 	$L__BB0_7;
$L__BB0_8:
	setp.eq.s32 	%p6, %r5, 0;
	@%p6 bra 	$L__BB0_18;
	add.s32 	%r48, %r5, -1;
	setp.lt.u32 	%p7, %r48, 7;
	@%p7 bra 	$L__BB0_11;
	add.s32 	%r49, %r68, %r13;
	mad.lo.s32 	%r50, %r2, %r49, %r1;
	add.s32 	%r51, %r14, %r68;
	mul.wide.s32 	%rd30, %r51, 4;
	add.s64 	%rd31, %rd2, %rd30;
	ld.global.f32 	%f17, [%rd31];
	mul.wide.s32 	%rd32, %r50, 4;
	add.s64 	%rd33, %rd1, %rd32;
	st.global.f32 	[%rd33], %f17;
	ld.global.f32 	%f18, [%rd31+4];
	mul.wide.s32 	%rd34, %r2, 4;
	add.s64 	%rd35, %rd33, %rd34;
	st.global.f32 	[%rd35], %f18;
	ld.global.f32 	%f19, [%rd31+8];
	add.s64 	%rd36, %rd35, %rd34;
	st.global.f32 	[%rd36], %f19;
	ld.global.f32 	%f20, [%rd31+12];
	add.s64 	%rd37, %rd36, %rd34;
	st.global.f32 	[%rd37], %f20;
	ld.global.f32 	%f21, [%rd31+16];
	add.s64 	%rd38, %rd37, %rd34;
	st.global.f32 	[%rd38], %f21;
	ld.global.f32 	%f22, [%rd31+20];
	add.s64 	%rd39, %rd38, %rd34;
	st.global.f32 	[%rd39], %f22;
	ld.global.f32 	%f23, [%rd31+24];
	add.s64 	%rd40, %rd39, %rd34;
	st.global.f32 	[%rd40], %f23;
	ld.global.f32 	%f24, [%rd31+28];
	add.s64 	%rd41, %rd40, %rd34;
	st.global.f32 	[%rd41], %f24;
	add.s32 	%r68, %r68, 8;
$L__BB0_11:
	setp.eq.s32 	%p8, %r6, 0;
	@%p8 bra 	$L__BB0_18;
	add.s32 	%r52, %r6, -1;
	setp.lt.u32 	%p9, %r52, 3;
	@%p9 bra 	$L__BB0_14;
	add.s32 	%r53, %r68, %r13;
	mad.lo.s32 	%r54, %r2, %r53, %r1;
	add.s32 	%r55, %r14, %r68;
	mul.wide.s32 	%rd42, %r55, 4;
	add.s64 	%rd43, %rd2, %rd42;
	ld.global.f32 	%f25, [%rd43];
	mul.wide.s32 	%rd44, %r54, 4;
	add.s64 	%rd45, %rd1, %rd44;
	st.global.f32 	[%rd45], %f25;
	ld.global.f32 	%f26, [%rd43+4];
	mul.wide.s32 	%rd46, %r2, 4;
	add.s64 	%rd47, %rd45, %rd46;
	st.global.f32 	[%rd47], %f26;
	ld.global.f32 	%f27, [%rd43+8];
	add.s64 	%rd48, %rd47, %rd46;
	st.global.f32 	[%rd48], %f27;
	ld.global.f32 	%f28, [%rd43+12];
	add.s64 	%rd49, %rd48, %rd46;
	st.global.f32 	[%rd49], %f28;
	add.s32 	%r68, %r68, 4;
$L__BB0_14:
	setp.eq.s32 	%p10, %r8, 0;
	@%p10 bra 	$L__BB0_18;
	setp.eq.s32 	%p11, %r8, 1;
	add.s32 	%r56, %r68, %r13;
	mad.lo.s32 	%r57, %r2, %r56, %r1;
	add.s32 	%r58, %r14, %r68;
	mul.wide.s32 	%rd50, %r58, 4;
	add.s64 	%rd4, %rd2, %rd50;
	ld.global.f32 	%f29, [%rd4];
	mul.wide.s32 	%rd51, %r57, 4;
	add.s64 	%rd5, %rd1, %rd51;
	st.global.f32 	[%rd5], %f29;
	@%p11 bra 	$L__BB0_18;
	setp.eq.s32 	%p12, %r8, 2;
	ld.global.f32 	%f30, [%rd4+4];
	add.s64 	%rd7, %rd5, %rd6;
	st.global.f32 	[%rd7], %f30;
	@%p12 bra 	$L__BB0_18;
	ld.global.f32 	%f31, [%rd4+8];
	add.s64 	%rd52, %rd7, %rd6;
	st.global.f32 	[%rd52], %f31;
$L__BB0_18:
	add.s32 	%r63, %r63, 1;
	setp.ne.s32 	%p13, %r63, %r31;
	@%p13 bra 	$L__BB0_5;
	ld.param.u32 	%r61, [_Z12im2colKernelPKfPfiiiiii_param_7];
	add.s32 	%r62, %r62, 1;
	setp.ne.s32 	%p14, %r62, %r61;
	@%p14 bra 	$L__BB0_4;
$L__BB0_20:
	ret;

}
	// .globl	_Z15matrixMulKernelPKfS0_Pfiii
.visible .entry _Z15matrixMulKernelPKfS0_Pfiii(
	.param .u64 .ptr .align 1 _Z15matrixMulKernelPKfS0_Pfiii_param_0,
	.param .u64 .ptr .align 1 _Z15matrixMulKernelPKfS0_Pfiii_param_1,
	.param .u64 .ptr .align 1 _Z15matrixMulKernelPKfS0_Pfiii_param_2,
	.param .u32 _Z15matrixMulKernelPKfS0_Pfiii_param_3,
	.param .u32 _Z15matrixMulKernelPKfS0_Pfiii_param_4,
	.param .u32 _Z15matrixMulKernelPKfS0_Pfiii_param_5
)
{
	.reg .pred 	%p<14>;
	.reg .b32 	%r<65>;
	.reg .b32 	%f<75>;
	.reg .b64 	%rd<41>;

	ld.param.u64 	%rd5, [_Z15matrixMulKernelPKfS0_Pfiii_param_0];
	ld.param.u64 	%rd6, [_Z15matrixMulKernelPKfS0_Pfiii_param_1];
	ld.param.u32 	%r29, [_Z15matrixMulKernelPKfS0_Pfiii_param_4];
	ld.param.u32 	%r31, [_Z15matrixMulKernelPKfS0_Pfiii_param_5];
	cvta.to.global.u64 	%rd1, %rd6;
	cvta.to.global.u64 	%rd2, %rd5;
	mov.u32 	%r32, %ctaid.x;
	mov.u32 	%r33, %ntid.x;
	mov.u32 	%r34, %tid.x;
	mad.lo.s32 	%r1, %r32, %r33, %r34;
	mov.u32 	%r35, %ctaid.y;
	mov.u32 	%r36, %ntid.y;
	mov.u32 	%r37, %tid.y;
	mad.lo.s32 	%r38, %r35, %r36, %r37;
	max.s32 	%r39, %r1, %r38;
	setp.ge.s32 	%p1, %r39, %r31;
	mov.f32 	%f73, 0f00000000;
	@%p1 bra 	$L__BB1_19;
	ld.param.u32 	%r55, [_Z15matrixMulKernelPKfS0_Pfiii_param_3];
	mad.lo.s32 	%r3, %r31, %r38, %r1;
	setp.lt.s32 	%p2, %r55, 1;
	@%p2 bra 	$L__BB1_18;
	setp.lt.s32 	%p3, %r29, 1;
	mul.lo.s32 	%r4, %r31, %r31;
	@%p3 bra 	$L__BB1_18;
	and.b32  	%r5, %r29, 7;
	and.b32  	%r6, %r29, 2147483640;
	shl.b32 	%r7, %r4, 3;
	add.s64 	%rd3, %rd2, 16;
	mov.f32 	%f73, 0f00000000;
	mov.b32 	%r57, 0;
	mul.wide.s32 	%rd31, %r4, 4;
$L__BB1_4:
	mul.lo.s32 	%r9, %r57, %r29;
	mov.b32 	%r58, 0;
$L__BB1_5:
	setp.lt.u32 	%p4, %r29, 8;
	add.s32 	%r11, %r58, %r9;
	mul.lo.s32 	%r12, %r11, %r29;
	mov.b32 	%r63, 0;
	@%p4 bra 	$L__BB1_8;
	and.b32  	%r43, %r29, 2147483640;
	neg.s32 	%r61, %r43;
	mul.lo.s32 	%r44, %r31, %r29;
	mad.lo.s32 	%r45, %r44, %r11, %r38;
	mad.lo.s32 	%r60, %r31, %r45, %r1;
	mov.u32 	%r59, %r12;
$L__BB1_7:
	.pragma "nounroll";
	mul.wide.s32 	%rd7, %r59, 4;
	add.s64 	%rd8, %rd3, %rd7;
	ld.global.f32 	%f20, [%rd8+-16];
	mul.wide.s32 	%rd9, %r60, 4;
	add.s64 	%rd10, %rd1, %rd9;
	ld.global.f32 	%f21, [%rd10];
	fma.rn.f32 	%f22, %f20, %f21, %f73;
	ld.global.f32 	%f23, [%rd8+-12];
	mul.wide.s32 	%rd11, %r4, 4;
	add.s64 	%rd12, %rd10, %rd11;
	ld.global.f32 	%f24, [%rd12];
	fma.rn.f32 	%f25, %f23, %f24, %f22;
	ld.global.f32 	%f26, [%rd8+-8];
	add.s64 	%rd13, %rd12, %rd11;
	ld.global.f32 	%f27, [%rd13];
	fma.rn.f32 	%f28, %f26, %f27, %f25;
	ld.global.f32 	%f29, [%rd8+-4];
	add.s64 	%rd14, %rd13, %rd11;
	ld.global.f32 	%f30, [%rd14];
	fma.rn.f32 	%f31, %f29, %f30, %f28;
	ld.global.f32 	%f32, [%rd8];
	add.s64 	%rd15, %rd14, %rd11;
	ld.global.f32 	%f33, [%rd15];
	fma.rn.f32 	%f34, %f32, %f33, %f31;
	ld.global.f32 	%f35, [%rd8+4];
	add.s64 	%rd16, %rd15, %rd11;
	ld.global.f32 	%f36, [%rd16];
	fma.rn.f32 	%f37, %f35, %f36, %f34;
	ld.global.f32 	%f38, [%rd8+8];
	add.s64 	%rd17, %rd16, %rd11;
	ld.global.f32 	%f39, [%rd17];
	fma.rn.f32 	%f40, %f38, %f39, %f37;
	ld.global.f32 	%f41, [%rd8+12];
	add.s64 	%rd18, %rd17, %rd11;
	ld.global.f32 	%f42, [%rd18];
	fma.rn.f32 	%f73, %f41, %f42, %f40;
	add.s32 	%r61, %r61, 8;
	add.s32 	%r60, %r60, %r7;
	add.s32 	%r59, %r59, 8;
	setp.ne.s32 	%p5, %r61, 0;
	mov.u32 	%r63, %r6;
	@%p5 bra 	$L__BB1_7;
$L__BB1_8:
	setp.eq.s32 	%p6, %r5, 0;
	@%p6 bra 	$L__BB1_16;
	add.s32 	%r46, %r5, -1;
	setp.lt.u32 	%p7, %r46, 3;
	@%p7 bra 	$L__BB1_11;
	add.s32 	%r47, %r63, %r12;
	mad.lo.s32 	%r48, %r4, %r47, %r3;
	mul.wide.s32 	%rd19, %r47, 4;
	add.s64 	%rd20, %rd2, %rd19;
	ld.global.f32 	%f44, [%rd20];
	mul.wide.s32 	%rd21, %r48, 4;
	add.s64 	%rd22, %rd1, %rd21;
	ld.global.f32 	%f45, [%rd22];
	fma.rn.f32 	%f46, %f44, %f45, %f73;
	ld.global.f32 	%f47, [%rd20+4];
	add.s64 	%rd24, %rd22, %rd31;
	ld.global.f32 	%f48, [%rd24];
	fma.rn.f32 	%f49, %f47, %f48, %f46;
	ld.global.f32 	%f50, [%rd20+8];
	add.s64 	%rd25, %rd24, %rd31;
	ld.global.f32 	%f51, [%rd25];
	fma.rn.f32 	%f52, %f50, %f51, %f49;
	ld.global.f32 	%f53, [%rd20+12];
	add.s64 	%rd26, %rd25, %rd31;
	ld.global.f32 	%f54, [%rd26];
	fma.rn.f32 	%f73, %f53, %f54, %f52;
	add.s32 	%r63, %r63, 4;
$L__BB1_11:
	and.b32  	%r49, %r29, 3;
	setp.eq.s32 	%p8, %r49, 0;
	@%p8 bra 	$L__BB1_16;
	setp.eq.s32 	%p9, %r49, 1;
	@%p9 bra 	$L__BB1_14;
	add.s32 	%r50, %r63, %r12;
	mad.lo.s32 	%r51, %r4, %r50, %r3;
	mul.wide.s32 	%rd27, %r50, 4;
	add.s64 	%rd28, %rd2, %rd27;
	ld.global.f32 	%f56, [%rd28];
	mul.wide.s32 	%rd29, %r51, 4;
	add.s64 	%rd30, %rd1, %rd29;
	ld.global.f32 	%f57, [%rd30];
	fma.rn.f32 	%f58, %f56, %f57, %f73;
	ld.global.f32 	%f59, [%rd28+4];
	add.s64 	%rd32, %rd30, %rd31;
	ld.global.f32 	%f60, [%rd32];
	fma.rn.f32 	%f73, %f59, %f60, %f58;
	add.s32 	%r63, %r63, 2;
$L__BB1_14:
	and.b32  	%r52, %r29, 1;
	setp.eq.b32 	%p10, %r52, 1;
	not.pred 	%p11, %p10;
	@%p11 bra 	$L__BB1_16;
	add.s32 	%r53, %r63, %r12;
	mad.lo.s32 	%r54, %r4, %r53, %r3;
	mul.wide.s32 	%rd33, %r53, 4;
	add.s64 	%rd34, %rd2, %rd33;
	ld.global.f32 	%f61, [%rd34];
	mul.wide.s32 	%rd35, %r54, 4;
	add.s64 	%rd36, %rd1, %rd35;
	ld.global.f32 	%f62, [%rd36];
	fma.rn.f32 	%f73, %f61, %f62, %f73;
$L__BB1_16:
	add.s32 	%r58, %r58, 1;
	setp.ne.s32 	%p12, %r58, %r29;
	@%p12 bra 	$L__BB1_5;
	ld.param.u32 	%r56, [_Z15matrixMulKernelPKfS0_Pfiii_param_3];
	add.s32 	%r57, %r57, 1;
	setp.ne.s32 	%p13, %r57, %r56;
	@%p13 bra 	$L__BB1_4;
$L__BB1_18:
	ld.param.u64 	%rd40, [_Z15matrixMulKernelPKfS0_Pfiii_param_2];
	cvta.to.global.u64 	%rd37, %rd40;
	mul.wide.s32 	%rd38, %r3, 4;
	add.s64 	%rd39, %rd37, %rd38;
	st.global.f32 	[%rd39], %f73;
$L__BB1_19:
	ret;

}


// ===== COMPILED SASS (sm_100) =====

	.target	sm_100

	.elftype	@"ET_EXEC"


//--------------------- .note.nv.tkinfo           --------------------------
	.section	.note.nv.tkinfo,"",@"SHT_NOTE"
	.sectionflags	@"SHF_NOTE_NV_TKINFO"
	.tkinfo
        /*0018*/ 	.word	0x00000002
        /*0030*/ 	.string	""
        /*0030*/ 	.string	"ptxas"
        /*0030*/ 	.string	"Cuda compilation tools, release 13.0, V13.0.88"
        /*0030*/ 	.string	"Build cuda_13.0.r13.0/compiler.36424714_0"
        /*0030*/ 	.string	"-arch sm_100 -m 64 "



//--------------------- .note.nv.cuinfo           --------------------------
	.section	.note.nv.cuinfo,"",@"SHT_NOTE"
	.sectionflags	@"SHF_NOTE_NV_CUINFO"
        /*0018*/ 	.short	0x0002
        /*001a*/ 	.short	0x0064
        /*001c*/ 	.short	0x0082
	.zero		2


//--------------------- .nv.info                  --------------------------
	.section	.nv.info,"",@"SHT_CUDA_INFO"
	.align	4


	//----- nvinfo : EIATTR_REGCOUNT
	.align		4
        /*0000*/ 	.byte	0x04, 0x2f
        /*0002*/ 	.short	(.L_1 - .L_0)
	.align		4
.L_0:
        /*0004*/ 	.word	index@(_Z12im2colKernelPKfPfiiiiii)
        /*0008*/ 	.word	0x00000020


	//----- nvinfo : EIATTR_FRAME_SIZE
	.align		4
.L_1:
        /*000c*/ 	.byte	0x04, 0x11
        /*000e*/ 	.short	(.L_3 - .L_2)
	.align		4
.L_2:
        /*0010*/ 	.word	index@(_Z12im2colKernelPKfPfiiiiii)
        /*0014*/ 	.word	0x00000000


	//----- nvinfo : EIATTR_REGCOUNT
	.align		4
.L_3:
        /*0018*/ 	.byte	0x04, 0x2f
        /*001a*/ 	.short	(.L_5 - .L_4)
	.align		4
.L_4:
        /*001c*/ 	.word	index@(_Z15matrixMulKernelPKfS0_Pfiii)
        /*0020*/ 	.word	0x00000020


	//----- nvinfo : EIATTR_FRAME_SIZE
	.align		4
.L_5:
        /*0024*/ 	.byte	0x04, 0x11
        /*0026*/ 	.short	(.L_7 - .L_6)
	.align		4
.L_6:
        /*0028*/ 	.word	index@(_Z15matrixMulKernelPKfS0_Pfiii)
        /*002c*/ 	.word	0x00000000


	//----- nvinfo : EIATTR_MIN_STACK_SIZE
	.align		4
.L_7:
        /*0030*/ 	.byte	0x04, 0x12
        /*0032*/ 	.short	(.L_9 - .L_8)
	.align		4
.L_8:
        /*0034*/ 	.word	index@(_Z15matrixMulKernelPKfS0_Pfiii)
        /*0038*/ 	.word	0x00000000


	//----- nvinfo : EIATTR_MIN_STACK_SIZE
	.align		4
.L_9:
        /*003c*/ 	.byte	0x04, 0x12
        /*003e*/ 	.short	(.L_11 - .L_10)
	.align		4
.L_10:
        /*0040*/ 	.word	index@(_Z12im2colKernelPKfPfiiiiii)
        /*0044*/ 	.word	0x00000000
.L_11:


//--------------------- .nv.compat                --------------------------
	.section	.nv.compat,"",@"SHT_CUDA_COMPAT_INFO"
	.align	4
        /*0000*/ 	.byte	0x02, 0x09, 0x00, 0x00, 0x02, 0x02, 0x01, 0x00, 0x02, 0x05, 0x05, 0x00, 0x03, 0x07, 0x01, 0x01
        /*0010*/ 	.byte	0x02, 0x03, 0x00, 0x00, 0x02, 0x06, 0x01, 0x00, 0x04, 0x0b, 0x08, 0x00, 0x09, 0x00, 0x00, 0x00
        /*0020*/ 	.byte	0x00, 0x00, 0x00, 0x00


//--------------------- .nv.info._Z15matrixMulKernelPKfS0_Pfiii --------------------------
	.section	.nv.info._Z15matrixMulKernelPKfS0_Pfiii,"",@"SHT_CUDA_INFO"
	.sectionflags	@""
	.align	4


	//----- nvinfo : EIATTR_CUDA_API_VERSION
	.align		4
        /*0000*/ 	.byte	0x04, 0x37
        /*0002*/ 	.short	(.L_13 - .L_12)
.L_12:
        /*0004*/ 	.word	0x00000082


	//----- nvinfo : EIATTR_KPARAM_INFO
	.align		4
.L_13:
        /*0008*/ 	.byte	0x04, 0x17
        /*000a*/ 	.short	(.L_15 - .L_14)
.L_14:
        /*000c*/ 	.word	0x00000000
        /*0010*/ 	.short	0x0005
        /*0012*/ 	.short	0x0020
        /*0014*/ 	.byte	0x00, 0xf0, 0x11, 0x00


	//----- nvinfo : EIATTR_KPARAM_INFO
	.align		4
.L_15:
        /*0018*/ 	.byte	0x04, 0x17
        /*001a*/ 	.short	(.L_17 - .L_16)
.L_16:
        /*001c*/ 	.word	0x00000000
        /*0020*/ 	.short	0x0004
        /*0022*/ 	.short	0x001c
        /*0024*/ 	.byte	0x00, 0xf0, 0x11, 0x00


	//----- nvinfo : EIATTR_KPARAM_INFO
	.align		4
.L_17:
        /*0028*/ 	.byte	0x04, 0x17
        /*002a*/ 	.short	(.L_19 - .L_18)
.L_18:
        /*002c*/ 	.word	0x00000000
        /*0030*/ 	.short	0x0003
        /*0032*/ 	.short	0x0018
        /*0034*/ 	.byte	0x00, 0xf0, 0x11, 0x00


	//----- nvinfo : EIATTR_KPARAM_INFO
	.align		4
.L_19:
        /*0038*/ 	.byte	0x04, 0x17
        /*003a*/ 	.short	(.L_21 - .L_20)
.L_20:
        /*003c*/ 	.word	0x00000000
        /*0040*/ 	.short	0x0002
        /*0042*/ 	.short	0x0010
        /*0044*/ 	.byte	0x00, 0xf5, 0x21, 0x00


	//----- nvinfo : EIATTR_KPARAM_INFO
	.align		4
.L_21:
        /*0048*/ 	.byte	0x04, 0x17
        /*004a*/ 	.short	(.L_23 - .L_22)
.L_22:
        /*004c*/ 	.word	0x00000000
        /*0050*/ 	.short	0x0001
        /*0052*/ 	.short	0x0008
        /*0054*/ 	.byte	0x00, 0xf5, 0x21, 0x00


	//----- nvinfo : EIATTR_KPARAM_INFO
	.align		4
.L_23:
        /*0058*/ 	.byte	0x04, 0x17
        /*005a*/ 	.short	(.L_25 - .L_24)
.L_24:
        /*005c*/ 	.word	0x00000000
        /*0060*/ 	.short	0x0000
        /*0062*/ 	.short	0x0000
        /*0064*/ 	.byte	0x00, 0xf5, 0x21, 0x00


	//----- nvinfo : EIATTR_SPARSE_MMA_MASK
	.align		4
.L_25:
        /*0068*/ 	.byte	0x03, 0x50
        /*006a*/ 	.short	0x0000


	//----- nvinfo : EIATTR_MAXREG_COUNT
	.align		4
        /*006c*/ 	.byte	0x03, 0x1b
        /*006e*/ 	.short	0x00ff


	//----- nvinfo : EIATTR_MERCURY_ISA_VERSION
	.align		4
        /*0070*/ 	.byte	0x03, 0x5f
        /*0072*/ 	.short	0x0101


	//----- nvinfo : EIATTR_VRC_CTA_INIT_COUNT
	.align		4
        /*0074*/ 	.byte	0x02, 0x4a
	.zero		1
	.zero		1


	//----- nvinfo : EIATTR_EXIT_INSTR_OFFSETS
	.align		4
        /*0078*/ 	.byte	0x04, 0x1c
        /*007a*/ 	.short	(.L_27 - .L_26)


	//   ....[0]....
.L_26:
        /*007c*/ 	.word	0x000000c0


	//   ....[1]....
        /*0080*/ 	.word	0x00000960


	//----- nvinfo : EIATTR_CBANK_PARAM_SIZE
	.align		4
.L_27:
        /*0084*/ 	.byte	0x03, 0x19
        /*0086*/ 	.short	0x0024


	//----- nvinfo : EIATTR_PARAM_CBANK
	.align		4
        /*0088*/ 	.byte	0x04, 0x0a
        /*008a*/ 	.short	(.L_29 - .L_28)
	.align		4
.L_28:
        /*008c*/ 	.word	index@(.nv.constant0._Z15matrixMulKernelPKfS0_Pfiii)
        /*0090*/ 	.short	0x0380
        /*0092*/ 	.short	0x0024


	//----- nvinfo : EIATTR_SW_WAR
	.align		4
.L_29:
        /*0094*/ 	.byte	0x04, 0x36
        /*0096*/ 	.short	(.L_31 - .L_30)
.L_30:
        /*0098*/ 	.word	0x00000008
.L_31:


//--------------------- .nv.info._Z12im2colKernelPKfPfiiiiii --------------------------
	.section	.nv.info._Z12im2colKernelPKfPfiiiiii,"",@"SHT_CUDA_INFO"
	.sectionflags	@""
	.align	4


	//----- nvinfo : EIATTR_CUDA_API_VERSION
	.align		4
        /*0000*/ 	.byte	0x04, 0x37
        /*0002*/ 	.short	(.L_33 - .L_32)
.L_32:
        /*0004*/ 	.word	0x00000082


	//----- nvinfo : EIATTR_KPARAM_INFO
	.align		4
.L_33:
        /*0008*/ 	.byte	0x04, 0x17
        /*000a*/ 	.short	(.L_35 - .L_34)
.L_34:
        /*000c*/ 	.word	0x00000000
        /*0010*/ 	.short	0x0007
        /*0012*/ 	.short	0x0024
        /*0014*/ 	.byte	0x00, 0xf0, 0x11, 0x00


	//----- nvinfo : EIATTR_KPARAM_INFO
	.align		4
.L_35:
        /*0018*/ 	.byte	0x04, 0x17
        /*001a*/ 	.short	(.L_37 - .L_36)
.L_36:
        /*001c*/ 	.word	0x00000000
        /*0020*/ 	.short	0x0006
        /*0022*/ 	.short	0x0020
        /*0024*/ 	.byte	0x00, 0xf0, 0x11, 0x00


	//----- nvinfo : EIATTR_KPARAM_INFO
	.align		4
.L_37:
        /*0028*/ 	.byte	0x04, 0x17
        /*002a*/ 	.short	(.L_39 - .L_38)
.L_38:
        /*002c*/ 	.word	0x00000000
        /*0030*/ 	.short	0x0005
        /*0032*/ 	.short	0x001c
        /*0034*/ 	.byte	0x00, 0xf0, 0x11, 0x00


	//----- nvinfo : EIATTR_KPARAM_INFO
	.align		4
.L_39:
        /*0038*/ 	.byte	0x04, 0x17
        /*003a*/ 	.short	(.L_41 - .L_40)
.L_40:
        /*003c*/ 	.word	0x00000000
        /*0040*/ 	.short	0x0004
        /*0042*/ 	.short	0x0018
        /*0044*/ 	.byte	0x00, 0xf0, 0x11, 0x00


	//----- nvinfo : EIATTR_KPARAM_INFO
	.align		4
.L_41:
        /*0048*/ 	.byte	0x04, 0x17
        /*004a*/ 	.short	(.L_43 - .L_42)
.L_42:
        /*004c*/ 	.word	0x00000000
        /*0050*/ 	.short	0x0003
        /*0052*/ 	.short	0x0014
        /*0054*/ 	.byte	0x00, 0xf0, 0x11, 0x00


	//----- nvinfo : EIATTR_KPARAM_INFO
	.align		4
.L_43:
        /*0058*/ 	.byte	0x04, 0x17
        /*005a*/ 	.short	(.L_45 - .L_44)
.L_44:
        /*005c*/ 	.word	0x00000000
        /*0060*/ 	.short	0x0002
        /*0062*/ 	.short	0x0010
        /*0064*/ 	.byte	0x00, 0xf0, 0x11, 0x00


	//----- nvinfo : EIATTR_KPARAM_INFO
	.align		4
.L_45:
        /*0068*/ 	.byte	0x04, 0x17
        /*006a*/ 	.short	(.L_47 - .L_46)
.L_46:
        /*006c*/ 	.word	0x00000000
        /*0070*/ 	.short	0x0001
        /*0072*/ 	.short	0x0008
        /*0074*/ 	.byte	0x00, 0xf5, 0x21, 0x00


	//----- nvinfo : EIATTR_KPARAM_INFO
	.align		4
.L_47:
        /*0078*/ 	.byte	0x04, 0x17
        /*007a*/ 	.short	(.L_49 - .L_48)
.L_48:
        /*007c*/ 	.word	0x00000000
        /*0080*/ 	.short	0x0000
        /*0082*/ 	.short	0x0000
        /*0084*/ 	.byte	0x00, 0xf5, 0x21, 0x00


	//----- nvinfo : EIATTR_SPARSE_MMA_MASK
	.align		4
.L_49:
        /*0088*/ 	.byte	0x03, 0x50
        /*008a*/ 	.short	0x0000


	//----- nvinfo : EIATTR_MAXREG_COUNT
	.align		4
        /*008c*/ 	.byte	0x03, 0x1b
        /*008e*/ 	.short	0x00ff


	//----- nvinfo : EIATTR_MERCURY_ISA_VERSION
	.align		4
        /*0090*/ 	.byte	0x03, 0x5f
        /*0092*/ 	.short	0x0101


	//----- nvinfo : EIATTR_VRC_CTA_INIT_COUNT
	.align		4
        /*0094*/ 	.byte	0x02, 0x4a
	.zero		1
	.zero		1


	//----- nvinfo : EIATTR_EXIT_INSTR_OFFSETS
	.align		4
        /*0098*/ 	.byte	0x04, 0x1c
        /*009a*/ 	.short	(.L_51 - .L_50)


	//   ....[0]....
.L_50:
        /*009c*/ 	.word	0x00000080


	//   ....[1]....
        /*00a0*/ 	.word	0x000000b0


	//   ....[2]....
        /*00a4*/ 	.word	0x000002a0


	//   ....[3]....
        /*00a8*/ 	.word	0x00000d20


	//----- nvinfo : EIATTR_CBANK_PARAM_SIZE
	.align		4
.L_51:
        /*00ac*/ 	.byte	0x03, 0x19
        /*00ae*/ 	.short	0x0028


	//----- nvinfo : EIATTR_PARAM_CBANK
	.align		4
        /*00b0*/ 	.byte	0x04, 0x0a
        /*00b2*/ 	.short	(.L_53 - .L_52)
	.align		4
.L_52:
        /*00b4*/ 	.word	index@(.nv.constant0._Z12im2colKernelPKfPfiiiiii)
        /*00b8*/ 	.short	0x0380
        /*00ba*/ 	.short	0x0028


	//----- nvinfo : EIATTR_SW_WAR
	.align		4
.L_53:
        /*00bc*/ 	.byte	0x04, 0x36
        /*00be*/ 	.short	(.L_55 - .L_54)
.L_54:
        /*00c0*/ 	.word	0x00000008
.L_55:


//--------------------- .nv.callgraph             --------------------------
	.section	.nv.callgraph,"",@"SHT_CUDA_CALLGRAPH"
	.align	4
	.sectionentsize	8
	.align		4
        /*0000*/ 	.word	0x00000000
	.align		4
        /*0004*/ 	.word	0xffffffff
	.align		4
        /*0008*/ 	.word	0x00000000
	.align		4
        /*000c*/ 	.word	0xfffffffe
	.align		4
        /*0010*/ 	.word	0x00000000
	.align		4
        /*0014*/ 	.word	0xfffffffd
	.align		4
        /*0018*/ 	.word	0x00000000
	.align		4
        /*001c*/ 	.word	0xfffffffc


//--------------------- .text._Z15matrixMulKernelPKfS0_Pfiii --------------------------
	.section	.text._Z15matrixMulKernelPKfS0_Pfiii,"ax",@progbits
	.align	128
        .global         _Z15matrixMulKernelPKfS0_Pfiii
        .type           _Z15matrixMulKernelPKfS0_Pfiii,@function
        .size           _Z15matrixMulKernelPKfS0_Pfiii,(.L_x_16 - _Z15matrixMulKernelPKfS0_Pfiii)
        .other          _Z15matrixMulKernelPKfS0_Pfiii,@"STO_CUDA_ENTRY STV_DEFAULT"
_Z15matrixMulKernelPKfS0_Pfiii:
.text._Z15matrixMulKernelPKfS0_Pfiii:
[----:B------:R-:W-:Y:S01]  /*0000*/  LDC R1, c[0x0][0x37c] ;  /* 0x0000df00ff017b82 */ /* 0x000fe20000000800 */
[----:B------:R-:W0:Y:S07]  /*0010*/  S2R R3, SR_TID.X ;  /* 0x0000000000037919 */ /* 0x000e2e0000002100 */
[----:B------:R-:W0:Y:S01]  /*0020*/  LDC R0, c[0x0][0x360] ;  /* 0x0000d800ff007b82 */ /* 0x000e220000000800 */
[----:B------:R-:W1:Y:S07]  /*0030*/  S2R R2, SR_TID.Y ;  /* 0x0000000000027919 */ /* 0x000e6e0000002200 */
[----:B------:R-:W0:Y:S08]  /*0040*/  S2UR UR4, SR_CTAID.X ;  /* 0x00000000000479c3 */ /* 0x000e300000002500 */
[----:B------:R-:W1:Y:S08]  /*0050*/  S2UR UR5, SR_CTAID.Y ;  /* 0x00000000000579c3 */ /* 0x000e700000002600 */
[----:B------:R-:W1:Y:S08]  /*0060*/  LDC R13, c[0x0][0x364] ;  /* 0x0000d900ff0d7b82 */ /* 0x000e700000000800 */
[----:B------:R-:W2:Y:S01]  /*0070*/  LDC R15, c[0x0][0x3a0] ;  /* 0x0000e800ff0f7b82 */ /* 0x000ea20000000800 */
[----:B0-----:R-:W-:-:S02]  /*0080*/  IMAD R0, R0, UR4, R3 ;  /* 0x0000000400007c24 */ /* 0x001fc4000f8e0203 */
[----:B-1----:R-:W-:-:S05]  /*0090*/  IMAD R13, R13, UR5, R2 ;  /* 0x000000050d0d7c24 */ /* 0x002fca000f8e0202 */
[----:B------:R-:W-:-:S04]  /*00a0*/  VIMNMX R2, PT, PT, R0, R13, !PT ;  /* 0x0000000d00027248 */ /* 0x000fc80007fe0100 */
[----:B--2---:R-:W-:-:S13]  /*00b0*/  ISETP.GE.AND P0, PT, R2, R15, PT ;  /* 0x0000000f0200720c */ /* 0x004fda0003f06270 */
[----:B------:R-:W-:Y:S05]  /*00c0*/  @P0 EXIT ;  /* 0x000000000000094d */ /* 0x000fea0003800000 */
[----:B------:R-:W0:Y:S01]  /*00d0*/  LDCU UR4, c[0x0][0x398] ;  /* 0x00007300ff0477ac */ /* 0x000e220008000800 */
[----:B------:R-:W-:Y:S02]  /*00e0*/  HFMA2 R29, -RZ, RZ, 0, 0 ;  /* 0x00000000ff1d7431 */ /* 0x000fe400000001ff */
[----:B------:R-:W-:Y:S01]  /*00f0*/  IMAD R14, R13, R15, R0 ;  /* 0x0000000f0d0e7224 */ /* 0x000fe200078e0200 */
[----:B------:R-:W1:Y:S01]  /*0100*/  LDCU.64 UR10, c[0x0][0x358] ;  /* 0x00006b00ff0a77ac */ /* 0x000e620008000a00 */
[----:B0-----:R-:W-:-:S09]  /*0110*/  UISETP.GE.AND UP0, UPT, UR4, 0x1, UPT ;  /* 0x000000010400788c */ /* 0x001fd2000bf06270 */
[----:B-1----:R-:W-:Y:S05]  /*0120*/  BRA.U !UP0, `(.L_x_0) ;  /* 0x0000000908007547 */ /* 0x002fea000b800000 */
[----:B------:R-:W0:Y:S01]  /*0130*/  LDCU UR5, c[0x0][0x39c] ;  /* 0x00007380ff0577ac */ /* 0x000e220008000800 */
[----:B------:R-:W-:Y:S01]  /*0140*/  IMAD R15, R15, R15, RZ ;  /* 0x0000000f0f0f7224 */ /* 0x000fe200078e02ff */
[----:B0-----:R-:W-:-:S09]  /*0150*/  UISETP.GE.AND UP0, UPT, UR5, 0x1, UPT ;  /* 0x000000010500788c */ /* 0x001fd2000bf06270 */
[----:B------:R-:W-:Y:S05]  /*0160*/  BRA.U !UP0, `(.L_x_0) ;  /* 0x0000000508f07547 */ /* 0x000fea000b800000 */
[----:B------:R-:W0:Y:S01]  /*0170*/  LDCU.64 UR6, c[0x0][0x380] ;  /* 0x00007000ff0677ac */ /* 0x000e220008000a00 */
[----:B------:R-:W-:Y:S01]  /*0180*/  MOV R29, RZ ;  /* 0x000000ff001d7202 */ /* 0x000fe20000000f00 */
[----:B------:R-:W-:Y:S01]  /*0190*/  ULOP3.LUT UR5, UR5, 0x7, URZ, 0xc0, !UPT ;  /* 0x0000000705057892 */ /* 0x000fe2000f8ec0ff */
[----:B------:R-:W-:Y:S01]  /*01a0*/  UMOV UR4, URZ ;  /* 0x000000ff00047c82 */ /* 0x000fe20008000000 */
[----:B0-----:R-:W-:-:S04]  /*01b0*/  UIADD3 UR6, UP0, UPT, UR6, 0x10, URZ ;  /* 0x0000001006067890 */ /* 0x001fc8000ff1e0ff */
[----:B------:R-:W-:-:S12]  /*01c0*/  UIADD3.X UR7, UPT, UPT, URZ, UR7, URZ, UP0, !UPT ;  /* 0x00000007ff077290 */ /* 0x000fd800087fe4ff */
.L_x_6:
[----:B------:R-:W0:Y:S01]  /*01d0*/  LDCU UR9, c[0x0][0x398] ;  /* 0x00007300ff0977ac */ /* 0x000e220008000800 */
[----:B------:R-:W-:Y:S01]  /*01e0*/  HFMA2 R16, -RZ, RZ, 0, 0 ;  /* 0x00000000ff107431 */ /* 0x000fe200000001ff */
[----:B------:R-:W-:Y:S01]  /*01f0*/  UMOV UR8, UR4 ;  /* 0x0000000400087c82 */ /* 0x000fe20008000000 */
[----:B------:R-:W-:-:S04]  /*0200*/  UIADD3 UR4, UPT, UPT, UR4, 0x1, URZ ;  /* 0x0000000104047890 */ /* 0x000fc8000fffe0ff */
[----:B0-----:R-:W-:-:S11]  /*0210*/  UISETP.NE.AND UP0, UPT, UR4, UR9, UPT ;  /* 0x000000090400728c */ /* 0x001fd6000bf05270 */
.L_x_5:
[----:B------:R-:W0:Y:S01]  /*0220*/  LDC R17, c[0x0][0x39c] ;  /* 0x0000e700ff117b82 */ /* 0x000e220000000800 */
[----:B------:R-:W-:Y:S02]  /*0230*/  MOV R19, RZ ;  /* 0x000000ff00137202 */ /* 0x000fe40000000f00 */
[C---:B0-----:R-:W-:Y:S01]  /*0240*/  ISETP.GE.U32.AND P1, PT, R17.reuse, 0x8, PT ;  /* 0x000000081100780c */ /* 0x041fe20003f26070 */
[----:B------:R-:W-:Y:S01]  /*0250*/  IMAD R4, R17, UR8, R16 ;  /* 0x0000000811047c24 */ /* 0x000fe2000f8e0210 */
[----:B------:R-:W-:-:S03]  /*0260*/  IADD3 R16, PT, PT, R16, 0x1, RZ ;  /* 0x0000000110107810 */ /* 0x000fc60007ffe0ff */
[-C--:B------:R-:W-:Y:S01]  /*0270*/  IMAD R18, R4, R17.reuse, RZ ;  /* 0x0000001104127224 */ /* 0x080fe200078e02ff */
[----:B------:R-:W-:-:S07]  /*0280*/  ISETP.NE.AND P0, PT, R16, R17, PT ;  /* 0x000000111000720c */ /* 0x000fce0003f05270 */
[----:B------:R-:W-:Y:S06]  /*0290*/  @!P1 BRA `(.L_x_1) ;  /* 0x0000000000c09947 */ /* 0x000fec0003800000 */
[----:B------:R-:W0:Y:S01]  /*02a0*/  LDCU UR9, c[0x0][0x3a0] ;  /* 0x00007400ff0977ac */ /* 0x000e220008000800 */
[----:B------:R-:W-:Y:S02]  /*02b0*/  LOP3.LUT R19, R17, 0x7ffffff8, RZ, 0xc0, !PT ;  /* 0x7ffffff811137812 */ /* 0x000fe400078ec0ff */
[----:B------:R-:W-:Y:S02]  /*02c0*/  MOV R12, R18 ;  /* 0x00000012000c7202 */ /* 0x000fe40000000f00 */
[----:B------:R-:W-:Y:S01]  /*02d0*/  IADD3 R21, PT, PT, -R19, RZ, RZ ;  /* 0x000000ff13157210 */ /* 0x000fe20007ffe1ff */
[----:B0-----:R-:W-:-:S04]  /*02e0*/  IMAD R2, R17, UR9, RZ ;  /* 0x0000000911027c24 */ /* 0x001fc8000f8e02ff */
[----:B------:R-:W-:-:S04]  /*02f0*/  IMAD R3, R4, R2, R13 ;  /* 0x0000000204037224 */ /* 0x000fc800078e020d */
[----:B------:R-:W-:-:S07]  /*0300*/  IMAD R20, R3, UR9, R0 ;  /* 0x0000000903147c24 */ /* 0x000fce000f8e0200 */
.L_x_2:
[----:B------:R-:W0:Y:S01]  /*0310*/  LDC.64 R10, c[0x0][0x388] ;  /* 0x0000e200ff0a7b82 */ /* 0x000e220000000a00 */
[----:B------:R-:W-:Y:S02]  /*0320*/  MOV R2, UR6 ;  /* 0x0000000600027c02 */ /* 0x000fe40008000f00 */
[----:B------:R-:W-:-:S03]  /*0330*/  MOV R3, UR7 ;  /* 0x0000000700037c02 */ /* 0x000fc60008000f00 */
[----:B------:R-:W-:-:S05]  /*0340*/  IMAD.WIDE R2, R12, 0x4, R2 ;  /* 0x000000040c027825 */ /* 0x000fca00078e0202 */
[----:B------:R-:W2:Y:S04]  /*0350*/  LDG.E R25, desc[UR10][R2.64+-0xc] ;  /* 0xfffff40a02197981 */ /* 0x000ea8000c1e1900 */
[----:B------:R-:W3:Y:S01]  /*0360*/  LDG.E R27, desc[UR10][R2.64+-0x8] ;  /* 0xfffff80a021b7981 */ /* 0x000ee2000c1e1900 */
[----:B0-----:R-:W-:-:S05]  /*0370*/  IMAD.WIDE R10, R20, 0x4, R10 ;  /* 0x00000004140a7825 */ /* 0x001fca00078e020a */
[----:B------:R-:W4:Y:S01]  /*0380*/  LDG.E R28, desc[UR10][R10.64] ;  /* 0x0000000a0a1c7981 */ /* 0x000f22000c1e1900 */
[----:B------:R-:W-:-:S05]  /*0390*/  IMAD.WIDE R22, R15, 0x4, R10 ;  /* 0x000000040f167825 */ /* 0x000fca00078e020a */
[----:B------:R-:W2:Y:S04]  /*03a0*/  LDG.E R26, desc[UR10][R22.64] ;  /* 0x0000000a161a7981 */ /* 0x000ea8000c1e1900 */
[----:B------:R-:W4:Y:S01]  /*03b0*/  LDG.E R10, desc[UR10][R2.64+-0x10] ;  /* 0xfffff00a020a7981 */ /* 0x000f22000c1e1900 */
[----:B------:R-:W-:-:S05]  /*03c0*/  IMAD.WIDE R6, R15, 0x4, R22 ;  /* 0x000000040f067825 */ /* 0x000fca00078e0216 */
[----:B------:R0:W3:Y:S01]  /*03d0*/  LDG.E R24, desc[UR10][R6.64] ;  /* 0x0000000a06187981 */ /* 0x0000e2000c1e1900 */
[----:B------:R-:W-:-:S04]  /*03e0*/  IMAD.WIDE R8, R15, 0x4, R6 ;  /* 0x000000040f087825 */ /* 0x000fc800078e0206 */
[C---:B------:R-:W-:Y:S02]  /*03f0*/  IMAD.WIDE R4, R15.reuse, 0x4, R8 ;  /* 0x000000040f047825 */ /* 0x040fe400078e0208 */
[----:B------:R-:W5:Y:S04]  /*0400*/  LDG.E R8, desc[UR10][R8.64] ;  /* 0x0000000a08087981 */ /* 0x000f68000c1e1900 */
[----:B------:R-:W5:Y:S01]  /*0410*/  LDG.E R9, desc[UR10][R2.64+0x8] ;  /* 0x0000080a02097981 */ /* 0x000f62000c1e1900 */
[----:B----4-:R-:W-:Y:S01]  /*0420*/  FFMA R28, R10, R28, R29 ;  /* 0x0000001c0a1c7223 */ /* 0x010fe2000000001d */
[----:B------:R-:W-:Y:S02]  /*0430*/  IMAD.WIDE R10, R15, 0x4, R4 ;  /* 0x000000040f0a7825 */ /* 0x000fe400078e0204 */
[----:B------:R-:W5:Y:S02]  /*0440*/  LDG.E R29, desc[UR10][R2.64+-0x4] ;  /* 0xfffffc0a021d7981 */ /* 0x000f64000c1e1900 */
[----:B--2---:R-:W-:-:S02]  /*0450*/  FFMA R26, R25, R26, R28 ;  /* 0x0000001a191a7223 */ /* 0x004fc4000000001c */
[----:B------:R-:W2:Y:S01]  /*0460*/  LDG.E R4, desc[UR10][R4.64] ;  /* 0x0000000a04047981 */ /* 0x000ea2000c1e1900 */
[----:B------:R-:W-:-:S03]  /*0470*/  IMAD.WIDE R22, R15, 0x4, R10 ;  /* 0x000000040f167825 */ /* 0x000fc600078e020a */
[----:B------:R-:W2:Y:S04]  /*0480*/  LDG.E R25, desc[UR10][R2.64] ;  /* 0x0000000a02197981 */ /* 0x000ea8000c1e1900 */
[----:B------:R-:W4:Y:S01]  /*0490*/  LDG.E R10, desc[UR10][R10.64] ;  /* 0x0000000a0a0a7981 */ /* 0x000f22000c1e1900 */
[----:B0-----:R-:W-:-:S03]  /*04a0*/  IMAD.WIDE R6, R15, 0x4, R22 ;  /* 0x000000040f067825 */ /* 0x001fc600078e0216 */
[----:B------:R-:W4:Y:S04]  /*04b0*/  LDG.E R5, desc[UR10][R2.64+0x4] ;  /* 0x0000040a02057981 */ /* 0x000f28000c1e1900 */
[----:B------:R-:W4:Y:S04]  /*04c0*/  LDG.E R28, desc[UR10][R22.64] ;  /* 0x0000000a161c7981 */ /* 0x000f28000c1e1900 */
[----:B------:R-:W4:Y:S04]  /*04d0*/  LDG.E R11, desc[UR10][R2.64+0xc] ;  /* 0x00000c0a020b7981 */ /* 0x000f28000c1e1900 */
[----:B------:R-:W4:Y:S01]  /*04e0*/  LDG.E R6, desc[UR10][R6.64] ;  /* 0x0000000a06067981 */ /* 0x000f22000c1e1900 */
[----:B---3--:R-:W-:Y:S01]  /*04f0*/  FFMA R24, R27, R24, R26 ;  /* 0x000000181b187223 */ /* 0x008fe2000000001a */
[----:B------:R-:W-:-:S04]  /*0500*/  IADD3 R21, PT, PT, R21, 0x8, RZ ;  /* 0x0000000815157810 */ /* 0x000fc80007ffe0ff */
[----:B------:R-:W-:Y:S02]  /*0510*/  ISETP.NE.AND P1, PT, R21, RZ, PT ;  /* 0x000000ff1500720c */ /* 0x000fe40003f25270 */
[----:B------:R-:W-:Y:S02]  /*0520*/  LEA R20, R15, R20, 0x3 ;  /* 0x000000140f147211 */ /* 0x000fe400078e18ff */
[----:B------:R-:W-:Y:S01]  /*0530*/  IADD3 R12, PT, PT, R12, 0x8, RZ ;  /* 0x000000080c0c7810 */ /* 0x000fe20007ffe0ff */
[----:B-----5:R-:W-:-:S04]  /*0540*/  FFMA R8, R29, R8, R24 ;  /* 0x000000081d087223 */ /* 0x020fc80000000018 */
[----:B--2---:R-:W-:-:S04]  /*0550*/  FFMA R4, R25, R4, R8 ;  /* 0x0000000419047223 */ /* 0x004fc80000000008 */
[----:B----4-:R-:W-:-:S04]  /*0560*/  FFMA R4, R5, R10, R4 ;  /* 0x0000000a05047223 */ /* 0x010fc80000000004 */
[----:B------:R-:W-:-:S04]  /*0570*/  FFMA R4, R9, R28, R4 ;  /* 0x0000001c09047223 */ /* 0x000fc80000000004 */
[----:B------:R-:W-:Y:S01]  /*0580*/  FFMA R29, R11, R6, R4 ;  /* 0x000000060b1d7223 */ /* 0x000fe20000000004 */
[----:B------:R-:W-:Y:S06]  /*0590*/  @P1 BRA `(.L_x_2) ;  /* 0xfffffffc005c1947 */ /* 0x000fec000383ffff */
.L_x_1:
[----:B------:R-:W-:-:S09]  /*05a0*/  UISETP.NE.AND UP1, UPT, UR5, URZ, UPT ;  /* 0x000000ff0500728c */ /* 0x000fd2000bf25270 */
[----:B------:R-:W-:Y:S05]  /*05b0*/  BRA.U !UP1, `(.L_x_3) ;  /* 0x0000000109d47547 */ /* 0x000fea000b800000 */
[----:B------:R-:W-:Y:S01]  /*05c0*/  UIADD3 UR9, UPT, UPT, UR5, -0x1, URZ ;  /* 0xffffffff05097890 */ /* 0x000fe2000fffe0ff */
[----:B------:R-:W-:-:S03]  /*05d0*/  LOP3.LUT P1, R20, R17, 0x3, RZ, 0xc0, !PT ;  /* 0x0000000311147812 */ /* 0x000fc6000782c0ff */
[----:B------:R-:W-:-:S09]  /*05e0*/  UISETP.GE.U32.AND UP1, UPT, UR9, 0x3, UPT ;  /* 0x000000030900788c */ /* 0x000fd2000bf26070 */
[----:B------:R-:W-:Y:S05]  /*05f0*/  BRA.U !UP1, `(.L_x_4) ;  /* 0x0000000109587547 */ /* 0x000fea000b800000 */
[----:B------:R-:W0:Y:S01]  /*0600*/  LDC.64 R4, c[0x0][0x388] ;  /* 0x0000e200ff047b82 */ /* 0x000e220000000a00 */
[----:B------:R-:W-:-:S05]  /*0610*/  IADD3 R7, PT, PT, R18, R19, RZ ;  /* 0x0000001312077210 */ /* 0x000fca0007ffe0ff */
[----:B------:R-:W-:Y:S02]  /*0620*/  IMAD R9, R15, R7, R14 ;  /* 0x000000070f097224 */ /* 0x000fe400078e020e */
[----:B------:R-:W1:Y:S02]  /*0630*/  LDC.64 R2, c[0x0][0x380] ;  /* 0x0000e000ff027b82 */ /* 0x000e640000000a00 */
[----:B0-----:R-:W-:-:S04]  /*0640*/  IMAD.WIDE R4, R9, 0x4, R4 ;  /* 0x0000000409047825 */ /* 0x001fc800078e0204 */
[----:B-1----:R-:W-:-:S04]  /*0650*/  IMAD.WIDE R2, R7, 0x4, R2 ;  /* 0x0000000407027825 */ /* 0x002fc800078e0202 */
[C---:B------:R-:W-:Y:S01]  /*0660*/  IMAD.WIDE R6, R15.reuse, 0x4, R4 ;  /* 0x000000040f067825 */ /* 0x040fe200078e0204 */
[----:B------:R-:W2:Y:S04]  /*0670*/  LDG.E R12, desc[UR10][R2.64] ;  /* 0x0000000a020c7981 */ /* 0x000ea8000c1e1900 */
[----:B------:R-:W2:Y:S01]  /*0680*/  LDG.E R4, desc[UR10][R4.64] ;  /* 0x0000000a04047981 */ /* 0x000ea2000c1e1900 */
[----:B------:R-:W-:-:S03]  /*0690*/  IMAD.WIDE R8, R15, 0x4, R6 ;  /* 0x000000040f087825 */ /* 0x000fc600078e0206 */
[----:B------:R-:W3:Y:S04]  /*06a0*/  LDG.E R6, desc[UR10][R6.64] ;  /* 0x0000000a06067981 */ /* 0x000ee8000c1e1900 */
[----:B------:R-:W3:Y:S01]  /*06b0*/  LDG.E R21, desc[UR10][R2.64+0x4] ;  /* 0x0000040a02157981 */ /* 0x000ee2000c1e1900 */
[----:B------:R-:W-:-:S03]  /*06c0*/  IMAD.WIDE R10, R15, 0x4, R8 ;  /* 0x000000040f0a7825 */ /* 0x000fc600078e0208 */
[----:B------:R-:W4:Y:S04]  /*06d0*/  LDG.E R22, desc[UR10][R8.64] ;  /* 0x0000000a08167981 */ /* 0x000f28000c1e1900 */
[----:B------:R-:W4:Y:S04]  /*06e0*/  LDG.E R23, desc[UR10][R2.64+0x8] ;  /* 0x0000080a02177981 */ /* 0x000f28000c1e1900 */
[----:B------:R-:W5:Y:S04]  /*06f0*/  LDG.E R25, desc[UR10][R2.64+0xc] ;  /* 0x00000c0a02197981 */ /* 0x000f68000c1e1900 */
[----:B------:R-:W5:Y:S01]  /*0700*/  LDG.E R10, desc[UR10][R10.64] ;  /* 0x0000000a0a0a7981 */ /* 0x000f62000c1e1900 */
[----:B------:R-:W-:Y:S01]  /*0710*/  IADD3 R19, PT, PT, R19, 0x4, RZ ;  /* 0x0000000413137810 */ /* 0x000fe20007ffe0ff */
[----:B--2---:R-:W-:-:S04]  /*0720*/  FFMA R12, R12, R4, R29 ;  /* 0x000000040c0c7223 */ /* 0x004fc8000000001d */
[----:B---3--:R-:W-:-:S04]  /*0730*/  FFMA R12, R21, R6, R12 ;  /* 0x00000006150c7223 */ /* 0x008fc8000000000c */
[----:B----4-:R-:W-:-:S04]  /*0740*/  FFMA R12, R23, R22, R12 ;  /* 0x00000016170c7223 */ /* 0x010fc8000000000c */
[----:B-----5:R-:W-:-:S07]  /*0750*/  FFMA R29, R25, R10, R12 ;  /* 0x0000000a191d7223 */ /* 0x020fce000000000c */
.L_x_4:
[----:B------:R-:W-:Y:S05]  /*0760*/  @!P1 BRA `(.L_x_3) ;  /* 0x0000000000689947 */ /* 0x000fea0003800000 */
[----:B------:R-:W0:Y:S01]  /*0770*/  LDC.64 R6, c[0x0][0x388] ;  /* 0x0000e200ff067b82 */ /* 0x000e220000000a00 */
[----:B------:R-:W-:Y:S02]  /*0780*/  ISETP.NE.AND P1, PT, R20, 0x1, PT ;  /* 0x000000011400780c */ /* 0x000fe40003f25270 */
[----:B------:R-:W-:-:S04]  /*0790*/  LOP3.LUT R17, R17, 0x1, RZ, 0xc0, !PT ;  /* 0x0000000111117812 */ /* 0x000fc800078ec0ff */
[----:B------:R-:W-:Y:S01]  /*07a0*/  ISETP.NE.U32.AND P2, PT, R17, 0x1, PT ;  /* 0x000000011100780c */ /* 0x000fe20003f45070 */
[----:B------:R-:W1:Y:S06]  /*07b0*/  LDC.64 R8, c[0x0][0x380] ;  /* 0x0000e000ff087b82 */ /* 0x000e6c0000000a00 */
[----:B------:R-:W-:Y:S02]  /*07c0*/  @P1 IADD3 R17, PT, PT, R18, R19, RZ ;  /* 0x0000001312111210 */ /* 0x000fe40007ffe0ff */
[----:B------:R-:W2:Y:S01]  /*07d0*/  LDC.64 R2, c[0x0][0x380] ;  /* 0x0000e000ff027b82 */ /* 0x000ea20000000a00 */
[----:B------:R-:W-:-:S02]  /*07e0*/  @P1 IADD3 R19, PT, PT, R19, 0x2, RZ ;  /* 0x0000000213131810 */ /* 0x000fc40007ffe0ff */
[----:B------:R-:W-:Y:S02]  /*07f0*/  @P1 IMAD R11, R15, R17, R14 ;  /* 0x000000110f0b1224 */ /* 0x000fe400078e020e */
[----:B------:R-:W-:-:S03]  /*0800*/  @!P2 IADD3 R19, PT, PT, R18, R19, RZ ;  /* 0x000000131213a210 */ /* 0x000fc60007ffe0ff */
[----:B------:R-:W3:Y:S01]  /*0810*/  LDC.64 R4, c[0x0][0x388] ;  /* 0x0000e200ff047b82 */ /* 0x000ee20000000a00 */
[----:B0-----:R-:W-:-:S05]  /*0820*/  @P1 IMAD.WIDE R10, R11, 0x4, R6 ;  /* 0x000000040b0a1825 */ /* 0x001fca00078e0206 */
[----:B------:R-:W4:Y:S01]  /*0830*/  @P1 LDG.E R18, desc[UR10][R10.64] ;  /* 0x0000000a0a121981 */ /* 0x000f22000c1e1900 */
[----:B-1----:R-:W-:-:S04]  /*0840*/  @P1 IMAD.WIDE R8, R17, 0x4, R8 ;  /* 0x0000000411081825 */ /* 0x002fc800078e0208 */
[C---:B------:R-:W-:Y:S01]  /*0850*/  @!P2 IMAD R17, R15.reuse, R19, R14 ;  /* 0x000000130f11a224 */ /* 0x040fe200078e020e */
[----:B------:R-:W4:Y:S01]  /*0860*/  @P1 LDG.E R12, desc[UR10][R8.64] ;  /* 0x0000000a080c1981 */ /* 0x000f22000c1e1900 */
[----:B------:R-:W-:-:S03]  /*0870*/  @P1 IMAD.WIDE R6, R15, 0x4, R10 ;  /* 0x000000040f061825 */ /* 0x000fc600078e020a */
[----:B------:R-:W5:Y:S01]  /*0880*/  @P1 LDG.E R21, desc[UR10][R8.64+0x4] ;  /* 0x0000040a08151981 */ /* 0x000f62000c1e1900 */
[----:B--2---:R-:W-:-:S03]  /*0890*/  @!P2 IMAD.WIDE R2, R19, 0x4, R2 ;  /* 0x000000041302a825 */ /* 0x004fc600078e0202 */
[----:B------:R-:W5:Y:S01]  /*08a0*/  @P1 LDG.E R6, desc[UR10][R6.64] ;  /* 0x0000000a06061981 */ /* 0x000f62000c1e1900 */
[----:B---3--:R-:W-:-:S03]  /*08b0*/  @!P2 IMAD.WIDE R4, R17, 0x4, R4 ;  /* 0x000000041104a825 */ /* 0x008fc600078e0204 */
[----:B------:R-:W2:Y:S04]  /*08c0*/  @!P2 LDG.E R2, desc[UR10][R2.64] ;  /* 0x0000000a0202a981 */ /* 0x000ea8000c1e1900 */
[----:B------:R-:W2:Y:S01]  /*08d0*/  @!P2 LDG.E R4, desc[UR10][R4.64] ;  /* 0x0000000a0404a981 */ /* 0x000ea2000c1e1900 */
[----:B----4-:R-:W-:-:S04]  /*08e0*/  @P1 FFMA R12, R12, R18, R29 ;  /* 0x000000120c0c1223 */ /* 0x010fc8000000001d */
[----:B-----5:R-:W-:-:S04]  /*08f0*/  @P1 FFMA R29, R21, R6, R12 ;  /* 0x00000006151d1223 */ /* 0x020fc8000000000c */
[----:B--2---:R-:W-:-:S07]  /*0900*/  @!P2 FFMA R29, R2, R4, R29 ;  /* 0x00000004021da223 */ /* 0x004fce000000001d */
.L_x_3:
[----:B------:R-:W-:Y:S05]  /*0910*/  @P0 BRA `(.L_x_5) ;  /* 0xfffffff800400947 */ /* 0x000fea000383ffff */
[----:B------:R-:W-:Y:S05]  /*0920*/  BRA.U UP0, `(.L_x_6) ;  /* 0xfffffff900287547 */ /* 0x000fea000b83ffff */
.L_x_0:
[----:B------:R-:W0:Y:S02]  /*0930*/  LDC.64 R2, c[0x0][0x390] ;  /* 0x0000e400ff027b82 */ /* 0x000e240000000a00 */
[----:B0-----:R-:W-:-:S05]  /*0940*/  IMAD.WIDE R14, R14, 0x4, R2 ;  /* 0x000000040e0e7825 */ /* 0x001fca00078e0202 */
[----:B------:R-:W-:Y:S01]  /*0950*/  STG.E desc[UR10][R14.64], R29 ;  /* 0x0000001d0e007986 */ /* 0x000fe2000c10190a */
[----:B------:R-:W-:Y:S05]  /*0960*/  EXIT ;  /* 0x000000000000794d */ /* 0x000fea0003800000 */
.L_x_7:
[----:B------:R-:W-:-:S00]  /*0970*/  BRA `(.L_x_7) ;  /* 0xfffffffc00fc7947 */ /* 0x000fc0000383ffff */
[----:B------:R-:W-:-:S00]  /*0980*/  NOP ;  /* 0x0000000000007918 */ /* 0x000fc00000000000 */
[----:B------:R-:W-:-:S00]  /*0990*/  NOP ;  /* 0x0000000000007918 */ /* 0x000fc00000000000 */
[----:B------:R-:W-:-:S00]  /*09a0*/  NOP ;  /* 0x0000000000007918 */ /* 0x000fc00000000000 */
[----:B------:R-:W-:-:S00]  /*09b0*/  NOP ;  /* 0x0000000000007918 */ /* 0x000fc00000000000 */
[----:B------:R-:W-:-:S00]  /*09c0*/  NOP ;  /* 0x0000000000007918 */ /* 0x000fc00000000000 */
[----:B------:R-:W-:-:S00]  /*09d0*/  NOP ;  /* 0x0000000000007918 */ /* 0x000fc00000000000 */
[----:B------:R-:W-:-:S00]  /*09e0*/  NOP ;  /* 0x0000000000007918 */ /* 0x000fc00000000000 */
[----:B------:R-:W-:-:S00]  /*09f0*/  NOP ;  /* 0x0000000000007918 */ /* 0x000fc00000000000 */
.L_x_16:


//--------------------- .text._Z12im2colKernelPKfPfiiiiii --------------------------
	.section	.text._Z12im2colKernelPKfPfiiiiii,"ax",@progbits
	.align	128
        .global         _Z12im2colKernelPKfPfiiiiii
        .type           _Z12im2colKernelPKfPfiiiiii,@function
        .size           _Z12im2colKernelPKfPfiiiiii,(.L_x_17 - _Z12im2colKernelPKfPfiiiiii)
        .other          _Z12im2colKernelPKfPfiiiiii,@"STO_CUDA_ENTRY STV_DEFAULT"
_Z12im2colKernelPKfPfiiiiii:
.text._Z12im2colKernelPKfPfiiiiii:
[----:B------:R-:W-:Y:S01]  /*0000*/  LDC R1, c[0x0][0x37c] ;  /* 0x0000df00ff017b82 */ /* 0x000fe20000000800 */
[----:B------:R-:W0:Y:S07]  /*0010*/  S2R R0, SR_TID.X ;  /* 0x0000000000007919 */ /* 0x000e2e0000002100 */
[----:B------:R-:W0:Y:S08]  /*0020*/  S2UR UR4, SR_CTAID.X ;  /* 0x00000000000479c3 */ /* 0x000e300000002500 */
[----:B------:R-:W0:Y:S08]  /*0030*/  LDC R11, c[0x0][0x360] ;  /* 0x0000d800ff0b7b82 */ /* 0x000e300000000800 */
[----:B------:R-:W1:Y:S01]  /*0040*/  LDC R4, c[0x0][0x3a0] ;  /* 0x0000e800ff047b82 */ /* 0x000e620000000800 */
[----:B0-----:R-:W-:-:S02]  /*0050*/  IMAD R11, R11, UR4, R0 ;  /* 0x000000040b0b7c24 */ /* 0x001fc4000f8e0200 */
[----:B-1----:R-:W-:-:S05]  /*0060*/  IMAD R6, R4, R4, RZ ;  /* 0x0000000404067224 */ /* 0x002fca00078e02ff */
[----:B------:R-:W-:-:S13]  /*0070*/  ISETP.GE.AND P0, PT, R11, R6, PT ;  /* 0x000000060b00720c */ /* 0x000fda0003f06270 */
[----:B------:R-:W-:Y:S05]  /*0080*/  @P0 EXIT ;  /* 0x000000000000094d */ /* 0x000fea0003800000 */
[----:B------:R-:W0:Y:S02]  /*0090*/  LDC R0, c[0x0][0x3a4] ;  /* 0x0000e900ff007b82 */ /* 0x000e240000000800 */
[----:B0-----:R-:W-:-:S13]  /*00a0*/  ISETP.GE.AND P0, PT, R0, 0x1, PT ;  /* 0x000000010000780c */ /* 0x001fda0003f06270 */
[----:B------:R-:W-:Y:S05]  /*00b0*/  @!P0 EXIT ;  /* 0x000000000000894d */ /* 0x000fea0003800000 */
[----:B------:R-:W-:Y:S01]  /*00c0*/  IABS R5, R4 ;  /* 0x0000000400057213 */ /* 0x000fe20000000000 */
[----:B------:R-:W0:Y:S03]  /*00d0*/  LDCU UR4, c[0x0][0x398] ;  /* 0x00007300ff0477ac */ /* 0x000e260008000800 */
[----:B------:R-:W1:Y:S08]  /*00e0*/  I2F.RP R0, R5 ;  /* 0x0000000500007306 */ /* 0x000e700000209400 */
[----:B-1----:R-:W1:Y:S02]  /*00f0*/  MUFU.RCP R0, R0 ;  /* 0x0000000000007308 */ /* 0x002e640000001000 */
[----:B-1----:R-:W-:-:S06]  /*0100*/  IADD3 R2, PT, PT, R0, 0xffffffe, RZ ;  /* 0x0ffffffe00027810 */ /* 0x002fcc0007ffe0ff */
[----:B------:R1:W2:Y:S02]  /*0110*/  F2I.FTZ.U32.TRUNC.NTZ R3, R2 ;  /* 0x0000000200037305 */ /* 0x0002a4000021f000 */
[----:B-1----:R-:W-:Y:S01]  /*0120*/  HFMA2 R2, -RZ, RZ, 0, 0 ;  /* 0x00000000ff027431 */ /* 0x002fe200000001ff */
[----:B--2---:R-:W-:-:S05]  /*0130*/  IADD3 R8, PT, PT, RZ, -R3, RZ ;  /* 0x80000003ff087210 */ /* 0x004fca0007ffe0ff */
[----:B------:R-:W-:Y:S01]  /*0140*/  IMAD R7, R8, R5, RZ ;  /* 0x0000000508077224 */ /* 0x000fe200078e02ff */
[----:B------:R-:W-:-:S03]  /*0150*/  IABS R8, R11 ;  /* 0x0000000b00087213 */ /* 0x000fc60000000000 */
[----:B------:R-:W-:Y:S01]  /*0160*/  IMAD.HI.U32 R3, R3, R7, R2 ;  /* 0x0000000703037227 */ /* 0x000fe200078e0002 */
[----:B------:R-:W-:-:S04]  /*0170*/  LOP3.LUT R2, R11, R4, RZ, 0x3c, !PT ;  /* 0x000000040b027212 */ /* 0x000fc800078e3cff */
[----:B------:R-:W-:Y:S01]  /*0180*/  ISETP.GE.AND P1, PT, R2, RZ, PT ;  /* 0x000000ff0200720c */ /* 0x000fe20003f26270 */
[----:B------:R-:W-:-:S05]  /*0190*/  IMAD.HI.U32 R3, R3, R8, RZ ;  /* 0x0000000803037227 */ /* 0x000fca00078e00ff */
[----:B------:R-:W-:-:S05]  /*01a0*/  IADD3 R0, PT, PT, -R3, RZ, RZ ;  /* 0x000000ff03007210 */ /* 0x000fca0007ffe1ff */
[----:B------:R-:W-:-:S05]  /*01b0*/  IMAD R0, R5, R0, R8 ;  /* 0x0000000005007224 */ /* 0x000fca00078e0208 */
[----:B------:R-:W-:-:S13]  /*01c0*/  ISETP.GT.U32.AND P2, PT, R5, R0, PT ;  /* 0x000000000500720c */ /* 0x000fda0003f44070 */
[-C--:B------:R-:W-:Y:S02]  /*01d0*/  @!P2 IADD3 R0, PT, PT, R0, -R5.reuse, RZ ;  /* 0x800000050000a210 */ /* 0x080fe40007ffe0ff */
[----:B------:R-:W-:Y:S02]  /*01e0*/  @!P2 IADD3 R3, PT, PT, R3, 0x1, RZ ;  /* 0x000000010303a810 */ /* 0x000fe40007ffe0ff */
[----:B------:R-:W-:Y:S02]  /*01f0*/  ISETP.GE.U32.AND P0, PT, R0, R5, PT ;  /* 0x000000050000720c */ /* 0x000fe40003f06070 */
[----:B------:R-:W1:Y:S01]  /*0200*/  LDC R0, c[0x0][0x394] ;  /* 0x0000e500ff007b82 */ /* 0x000e620000000800 */
[----:B------:R-:W-:-:S10]  /*0210*/  ISETP.NE.AND P2, PT, R4, RZ, PT ;  /* 0x000000ff0400720c */ /* 0x000fd40003f45270 */
[----:B------:R-:W-:-:S04]  /*0220*/  @P0 IADD3 R3, PT, PT, R3, 0x1, RZ ;  /* 0x0000000103030810 */ /* 0x000fc80007ffe0ff */
[----:B------:R-:W-:Y:S02]  /*0230*/  @!P1 IADD3 R3, PT, PT, -R3, RZ, RZ ;  /* 0x000000ff03039210 */ /* 0x000fe40007ffe1ff */
[----:B------:R-:W-:-:S04]  /*0240*/  @!P2 LOP3.LUT R3, RZ, R4, RZ, 0x33, !PT ;  /* 0x00000004ff03a212 */ /* 0x000fc800078e33ff */
[C---:B------:R-:W-:Y:S01]  /*0250*/  IADD3 R7, PT, PT, -R3.reuse, RZ, RZ ;  /* 0x000000ff03077210 */ /* 0x040fe20007ffe1ff */
[----:B0-----:R-:W-:Y:S01]  /*0260*/  IMAD R9, R3, UR4, RZ ;  /* 0x0000000403097c24 */ /* 0x001fe2000f8e02ff */
[----:B-1----:R-:W-:-:S03]  /*0270*/  ISETP.GE.AND P0, PT, R0, 0x1, PT ;  /* 0x000000010000780c */ /* 0x002fc60003f06270 */
[----:B------:R-:W-:-:S04]  /*0280*/  IMAD R7, R4, R7, R11 ;  /* 0x0000000704077224 */ /* 0x000fc800078e020b */
[----:B------:R-:W-:-:S06]  /*0290*/  IMAD R7, R7, UR4, RZ ;  /* 0x0000000407077c24 */ /* 0x000fcc000f8e02ff */
[----:B------:R-:W-:Y:S05]  /*02a0*/  @!P0 EXIT ;  /* 0x000000000000894d */ /* 0x000fea0003800000 */
[----:B------:R-:W0:Y:S01]  /*02b0*/  LDCU.64 UR6, c[0x0][0x380] ;  /* 0x00007000ff0677ac */ /* 0x000e220008000a00 */
[C---:B------:R-:W-:Y:S02]  /*02c0*/  LOP3.LUT R5, R0.reuse, 0xf, RZ, 0xc0, !PT ;  /* 0x0000000f00057812 */ /* 0x040fe400078ec0ff */
[C---:B------:R-:W-:Y:S01]  /*02d0*/  LOP3.LUT R4, R0.reuse, 0x7, RZ, 0xc0, !PT ;  /* 0x0000000700047812 */ /* 0x040fe200078ec0ff */
[----:B------:R-:W1:Y:S01]  /*02e0*/  LDCU.64 UR8, c[0x0][0x358] ;  /* 0x00006b00ff0877ac */ /* 0x000e620008000a00 */
[----:B------:R-:W-:Y:S01]  /*02f0*/  LOP3.LUT R3, R0, 0x3, RZ, 0xc0, !PT ;  /* 0x0000000300037812 */ /* 0x000fe200078ec0ff */
[----:B------:R-:W-:Y:S01]  /*0300*/  UMOV UR4, URZ ;  /* 0x000000ff00047c82 */ /* 0x000fe20008000000 */
[----:B0-----:R-:W-:-:S04]  /*0310*/  UIADD3 UR5, UP0, UPT, UR6, 0x20, URZ ;  /* 0x0000002006057890 */ /* 0x001fc8000ff1e0ff */
[----:B-1----:R-:W-:-:S12]  /*0320*/  UIADD3.X UR6, UPT, UPT, URZ, UR7, URZ, UP0, !UPT ;  /* 0x00000007ff067290 */ /* 0x002fd800087fe4ff */
.L_x_14:
[----:B01234-:R-:W-:-:S07]  /*0330*/  MOV R2, RZ ;  /* 0x000000ff00027202 */ /* 0x01ffce0000000f00 */
.L_x_13:
[----:B0---4-:R-:W0:Y:S01]  /*0340*/  LDC.64 R12, c[0x0][0x390] ;  /* 0x0000e400ff0c7b82 */ /* 0x011e220000000a00 */
[----:B------:R-:W-:Y:S01]  /*0350*/  HFMA2 R8, -RZ, RZ, 0, 0 ;  /* 0x00000000ff087431 */ /* 0x000fe200000001ff */
[C---:B0-----:R-:W-:Y:S01]  /*0360*/  ISETP.GE.U32.AND P1, PT, R13.reuse, 0x10, PT ;  /* 0x000000100d00780c */ /* 0x041fe20003f26070 */
[----:B------:R-:W-:Y:S02]  /*0370*/  IMAD R15, R12, UR4, R9 ;  /* 0x000000040c0f7c24 */ /* 0x000fe4000f8e0209 */
[----:B------:R-:W-:-:S03]  /*0380*/  IMAD R0, R13, UR4, R2 ;  /* 0x000000040d007c24 */ /* 0x000fc6000f8e0202 */
[----:B------:R-:W-:Y:S02]  /*0390*/  IADD3 R15, PT, PT, R15, R2, RZ ;  /* 0x000000020f0f7210 */ /* 0x000fe40007ffe0ff */
[----:B------:R-:W-:-:S03]  /*03a0*/  IADD3 R2, PT, PT, R2, 0x1, RZ ;  /* 0x0000000102027810 */ /* 0x000fc60007ffe0ff */
[----:B------:R-:W-:Y:S01]  /*03b0*/  IMAD R12, R15, R12, R7 ;  /* 0x0000000c0f0c7224 */ /* 0x000fe200078e0207 */
[----:B------:R-:W-:Y:S01]  /*03c0*/  ISETP.NE.AND P0, PT, R2, R13, PT ;  /* 0x0000000d0200720c */ /* 0x000fe20003f05270 */
[----:B-123--:R-:W-:-:S12]  /*03d0*/  @!P1 BRA `(.L_x_8) ;  /* 0x0000000000f89947 */ /* 0x00efd80003800000 */
[----:B------:R-:W-:Y:S01]  /*03e0*/  IMAD R25, R6, R13, RZ ;  /* 0x0000000d06197224 */ /* 0x000fe200078e02ff */
[----:B------:R-:W-:Y:S02]  /*03f0*/  LOP3.LUT R8, R13, 0x7ffffff0, RZ, 0xc0, !PT ;  /* 0x7ffffff00d087812 */ /* 0x000fe400078ec0ff */
[----:B------:R-:W-:Y:S01]  /*0400*/  MOV R10, R12 ;  /* 0x0000000c000a7202 */ /* 0x000fe20000000f00 */
[----:B------:R-:W-:Y:S01]  /*0410*/  IMAD R25, R0, R25, R11 ;  /* 0x0000001900197224 */ /* 0x000fe200078e020b */
[----:B------:R-:W-:-:S07]  /*0420*/  IADD3 R24, PT, PT, -R8, RZ, RZ ;  /* 0x000000ff08187210 */ /* 0x000fce0007ffe1ff */
.L_x_9:
[----:B------:R-:W-:Y:S01]  /*0430*/  MOV R14, UR5 ;  /* 0x00000005000e7c02 */ /* 0x000fe20008000f00 */
[----:B-1----:R-:W0:Y:S01]  /*0440*/  LDC.64 R16, c[0x0][0x388] ;  /* 0x0000e200ff107b82 */ /* 0x002e220000000a00 */
[----:B------:R-:W-:-:S03]  /*0450*/  MOV R15, UR6 ;  /* 0x00000006000f7c02 */ /* 0x000fc60008000f00 */
[----:B------:R-:W-:-:S05]  /*0460*/  IMAD.WIDE R14, R10, 0x4, R14 ;  /* 0x000000040a0e7825 */ /* 0x000fca00078e020e */
[----:B------:R-:W2:Y:S01]  /*0470*/  LDG.E R27, desc[UR8][R14.64+-0x20] ;  /* 0xffffe0080e1b7981 */ /* 0x000ea2000c1e1900 */
[----:B0-----:R-:W-:-:S05]  /*0480*/  IMAD.WIDE R20, R25, 0x4, R16 ;  /* 0x0000000419147825 */ /* 0x001fca00078e0210 */
[----:B--2---:R0:W-:Y:S04]  /*0490*/  STG.E desc[UR8][R20.64], R27 ;  /* 0x0000001b14007986 */ /* 0x0041e8000c101908 */
[----:B------:R-:W2:Y:S01]  /*04a0*/  LDG.E R29, desc[UR8][R14.64+-0x1c] ;  /* 0xffffe4080e1d7981 */ /* 0x000ea2000c1e1900 */
[----:B------:R-:W-:-:S05]  /*04b0*/  IMAD.WIDE R22, R6, 0x4, R20 ;  /* 0x0000000406167825 */ /* 0x000fca00078e0214 */
[----:B--2---:R-:W-:Y:S04]  /*04c0*/  STG.E desc[UR8][R22.64], R29 ;  /* 0x0000001d16007986 */ /* 0x004fe8000c101908 */
[----:B------:R-:W2:Y:S01]  /*04d0*/  LDG.E R26, desc[UR8][R14.64+-0x18] ;  /* 0xffffe8080e1a7981 */ /* 0x000ea2000c1e1900 */
[----:B------:R-:W-:-:S05]  /*04e0*/  IMAD.WIDE R16, R6, 0x4, R22 ;  /* 0x0000000406107825 */ /* 0x000fca00078e0216 */
[----:B--2---:R-:W-:Y:S04]  /*04f0*/  STG.E desc[UR8][R16.64], R26 ;  /* 0x0000001a10007986 */ /* 0x004fe8000c101908 */
[----:B------:R-:W2:Y:S01]  /*0500*/  LDG.E R28, desc[UR8][R14.64+-0x14] ;  /* 0xffffec080e1c7981 */ /* 0x000ea2000c1e1900 */
[----:B------:R-:W-:-:S05]  /*0510*/  IMAD.WIDE R18, R6, 0x4, R16 ;  /* 0x0000000406127825 */ /* 0x000fca00078e0210 */
[----:B--2---:R-:W-:Y:S04]  /*0520*/  STG.E desc[UR8][R18.64], R28 ;  /* 0x0000001c12007986 */ /* 0x004fe8000c101908 */
[----:B0-----:R-:W2:Y:S01]  /*0530*/  LDG.E R27, desc[UR8][R14.64+-0x10] ;  /* 0xfffff0080e1b7981 */ /* 0x001ea2000c1e1900 */
[----:B------:R-:W-:-:S05]  /*0540*/  IMAD.WIDE R20, R6, 0x4, R18 ;  /* 0x0000000406147825 */ /* 0x000fca00078e0212 */
[----:B--2---:R0:W-:Y:S04]  /*0550*/  STG.E desc[UR8][R20.64], R27 ;  /* 0x0000001b14007986 */ /* 0x0041e8000c101908 */
[----:B0-----:R-:W2:Y:S01]  /*0560*/  LDG.E R27, desc[UR8][R14.64+-0xc] ;  /* 0xfffff4080e1b7981 */ /* 0x001ea2000c1e1900 */
[----:B------:R-:W-:-:S05]  /*0570*/  IMAD.WIDE R22, R6, 0x4, R20 ;  /* 0x0000000406167825 */ /* 0x000fca00078e0214 */
        /* <DEDUP_REMOVED lines=15> */
[----:B--2---:R-:W-:Y:S04]  /*0670*/  STG.E desc[UR8][R16.64], R27 ;  /* 0x0000001b10007986 */ /* 0x004fe8000c101908 */
[----:B------:R-:W2:Y:S01]  /*0680*/  LDG.E R29, desc[UR8][R14.64+0xc] ;  /* 0x00000c080e1d7981 */ /* 0x000ea2000c1e1900 */
[----:B------:R-:W-:-:S05]  /*0690*/  IMAD.WIDE R18, R6, 0x4, R16 ;  /* 0x0000000406127825 */ /* 0x000fca00078e0210 */
[----:B--2---:R-:W-:Y:S04]  /*06a0*/  STG.E desc[UR8][R18.64], R29 ;  /* 0x0000001d12007986 */ /* 0x004fe8000c101908 */
[----:B------:R-:W2:Y:S01]  /*06b0*/  LDG.E R26, desc[UR8][R14.64+0x10] ;  /* 0x000010080e1a7981 */ /* 0x000ea2000c1e1900 */
[----:B------:R-:W-:-:S05]  /*06c0*/  IMAD.WIDE R20, R6, 0x4, R18 ;  /* 0x0000000406147825 */ /* 0x000fca00078e0212 */
[----:B--2---:R0:W-:Y:S04]  /*06d0*/  STG.E desc[UR8][R20.64], R26 ;  /* 0x0000001a14007986 */ /* 0x0041e8000c101908 */
[----:B------:R-:W2:Y:S01]  /*06e0*/  LDG.E R28, desc[UR8][R14.64+0x14] ;  /* 0x000014080e1c7981 */ /* 0x000ea2000c1e1900 */
[----:B------:R-:W-:-:S05]  /*06f0*/  IMAD.WIDE R22, R6, 0x4, R20 ;  /* 0x0000000406167825 */ /* 0x000fca00078e0214 */
[----:B--2---:R1:W-:Y:S04]  /*0700*/  STG.E desc[UR8][R22.64], R28 ;  /* 0x0000001c16007986 */ /* 0x0043e8000c101908 */
[----:B0-----:R-:W2:Y:S01]  /*0710*/  LDG.E R21, desc[UR8][R14.64+0x18] ;  /* 0x000018080e157981 */ /* 0x001ea2000c1e1900 */
[----:B------:R-:W-:Y:S01]  /*0720*/  IMAD.WIDE R16, R6, 0x4, R22 ;  /* 0x0000000406107825 */ /* 0x000fe200078e0216 */
[----:B------:R-:W-:-:S04]  /*0730*/  IADD3 R24, PT, PT, R24, 0x10, RZ ;  /* 0x0000001018187810 */ /* 0x000fc80007ffe0ff */
[----:B------:R-:W-:Y:S01]  /*0740*/  ISETP.NE.AND P1, PT, R24, RZ, PT ;  /* 0x000000ff1800720c */ /* 0x000fe20003f25270 */
[----:B--2---:R1:W-:Y:S04]  /*0750*/  STG.E desc[UR8][R16.64], R21 ;  /* 0x0000001510007986 */ /* 0x0043e8000c101908 */
[----:B------:R-:W2:Y:S01]  /*0760*/  LDG.E R27, desc[UR8][R14.64+0x1c] ;  /* 0x00001c080e1b7981 */ /* 0x000ea2000c1e1900 */
[C---:B------:R-:W-:Y:S01]  /*0770*/  IMAD.WIDE R18, R6.reuse, 0x4, R16 ;  /* 0x0000000406127825 */ /* 0x040fe200078e0210 */
[----:B------:R-:W-:Y:S02]  /*0780*/  LEA R25, R6, R25, 0x4 ;  /* 0x0000001906197211 */ /* 0x000fe400078e20ff */
[----:B------:R-:W-:Y:S02]  /*0790*/  IADD3 R10, PT, PT, R10, 0x10, RZ ;  /* 0x000000100a0a7810 */ /* 0x000fe40007ffe0ff */
[----:B--2---:R1:W-:Y:S02]  /*07a0*/  STG.E desc[UR8][R18.64], R27 ;  /* 0x0000001b12007986 */ /* 0x0043e4000c101908 */
[----:B------:R-:W-:Y:S05]  /*07b0*/  @P1 BRA `(.L_x_9) ;  /* 0xfffffffc001c1947 */ /* 0x000fea000383ffff */
.L_x_8:
[----:B------:R-:W-:-:S13]  /*07c0*/  ISETP.NE.AND P1, PT, R5, RZ, PT ;  /* 0x000000ff0500720c */ /* 0x000fda0003f25270 */
[----:B------:R-:W-:Y:S05]  /*07d0*/  @!P1 BRA `(.L_x_10) ;  /* 0x00000004003c9947 */ /* 0x000fea0003800000 */
[----:B------:R-:W-:Y:S02]  /*07e0*/  IADD3 R10, PT, PT, R5, -0x1, RZ ;  /* 0xffffffff050a7810 */ /* 0x000fe40007ffe0ff */
[----:B------:R-:W-:Y:S02]  /*07f0*/  ISETP.NE.AND P2, PT, R4, RZ, PT ;  /* 0x000000ff0400720c */ /* 0x000fe40003f45270 */
[----:B------:R-:W-:-:S13]  /*0800*/  ISETP.GE.U32.AND P1, PT, R10, 0x7, PT ;  /* 0x000000070a00780c */ /* 0x000fda0003f26070 */
[----:B------:R-:W-:Y:S05]  /*0810*/  @!P1 BRA `(.L_x_11) ;  /* 0x00000000007c9947 */ /* 0x000fea0003800000 */
[----:B------:R-:W0:Y:S01]  /*0820*/  LDC.64 R14, c[0x0][0x380] ;  /* 0x0000e000ff0e7b82 */ /* 0x000e220000000a00 */
[----:B-1----:R-:W-:-:S05]  /*0830*/  IADD3 R17, PT, PT, R12, R8, RZ ;  /* 0x000000080c117210 */ /* 0x002fca0007ffe0ff */
[----:B0-----:R-:W-:Y:S02]  /*0840*/  IMAD.WIDE R14, R17, 0x4, R14 ;  /* 0x00000004110e7825 */ /* 0x001fe400078e020e */
[----:B------:R-:W0:Y:S03]  /*0850*/  LDC.64 R16, c[0x0][0x388] ;  /* 0x0000e200ff107b82 */ /* 0x000e260000000a00 */
[----:B------:R-:W2:Y:S01]  /*0860*/  LDG.E R25, desc[UR8][R14.64] ;  /* 0x000000080e197981 */ /* 0x000ea2000c1e1900 */
[----:B------:R-:W-:-:S04]  /*0870*/  IMAD R10, R0, R13, R8 ;  /* 0x0000000d000a7224 */ /* 0x000fc800078e0208 */
[----:B------:R-:W-:-:S04]  /*0880*/  IMAD R19, R6, R10, R11 ;  /* 0x0000000a06137224 */ /* 0x000fc800078e020b */
[----:B0-----:R-:W-:-:S05]  /*0890*/  IMAD.WIDE R16, R19, 0x4, R16 ;  /* 0x0000000413107825 */ /* 0x001fca00078e0210 */
[----:B--2---:R0:W-:Y:S04]  /*08a0*/  STG.E desc[UR8][R16.64], R25 ;  /* 0x0000001910007986 */ /* 0x0041e8000c101908 */
[----:B------:R-:W2:Y:S01]  /*08b0*/  LDG.E R27, desc[UR8][R14.64+0x4] ;  /* 0x000004080e1b7981 */ /* 0x000ea2000c1e1900 */
[----:B------:R-:W-:-:S05]  /*08c0*/  IMAD.WIDE R18, R6, 0x4, R16 ;  /* 0x0000000406127825 */ /* 0x000fca00078e0210 */
[----:B--2---:R1:W-:Y:S04]  /*08d0*/  STG.E desc[UR8][R18.64], R27 ;  /* 0x0000001b12007986 */ /* 0x0043e8000c101908 */
[----:B------:R-:W2:Y:S01]  /*08e0*/  LDG.E R29, desc[UR8][R14.64+0x8] ;  /* 0x000008080e1d7981 */ /* 0x000ea2000c1e1900 */
[----:B------:R-:W-:-:S05]  /*08f0*/  IMAD.WIDE R20, R6, 0x4, R18 ;  /* 0x0000000406147825 */ /* 0x000fca00078e0212 */
[----:B--2---:R2:W-:Y:S04]  /*0900*/  STG.E desc[UR8][R20.64], R29 ;  /* 0x0000001d14007986 */ /* 0x0045e8000c101908 */
[----:B------:R-:W3:Y:S01]  /*0910*/  LDG.E R10, desc[UR8][R14.64+0xc] ;  /* 0x00000c080e0a7981 */ /* 0x000ee2000c1e1900 */
[----:B------:R-:W-:-:S05]  /*0920*/  IMAD.WIDE R22, R6, 0x4, R20 ;  /* 0x0000000406167825 */ /* 0x000fca00078e0214 */
[----:B---3--:R3:W-:Y:S04]  /*0930*/  STG.E desc[UR8][R22.64], R10 ;  /* 0x0000000a16007986 */ /* 0x0087e8000c101908 */
[----:B------:R-:W4:Y:S01]  /*0940*/  LDG.E R24, desc[UR8][R14.64+0x10] ;  /* 0x000010080e187981 */ /* 0x000f22000c1e1900 */
[----:B0-----:R-:W-:-:S05]  /*0950*/  IMAD.WIDE R16, R6, 0x4, R22 ;  /* 0x0000000406107825 */ /* 0x001fca00078e0216 */
[----:B----4-:R0:W-:Y:S04]  /*0960*/  STG.E desc[UR8][R16.64], R24 ;  /* 0x0000001810007986 */ /* 0x0101e8000c101908 */
[----:B------:R-:W4:Y:S01]  /*0970*/  LDG.E R25, desc[UR8][R14.64+0x14] ;  /* 0x000014080e197981 */ /* 0x000f22000c1e1900 */
[----:B-1----:R-:W-:-:S05]  /*0980*/  IMAD.WIDE R18, R6, 0x4, R16 ;  /* 0x0000000406127825 */ /* 0x002fca00078e0210 */
[----:B----4-:R0:W-:Y:S04]  /*0990*/  STG.E desc[UR8][R18.64], R25 ;  /* 0x0000001912007986 */ /* 0x0101e8000c101908 */
[----:B------:R-:W4:Y:S01]  /*09a0*/  LDG.E R27, desc[UR8][R14.64+0x18] ;  /* 0x000018080e1b7981 */ /* 0x000f22000c1e1900 */
[----:B--2---:R-:W-:-:S05]  /*09b0*/  IMAD.WIDE R20, R6, 0x4, R18 ;  /* 0x0000000406147825 */ /* 0x004fca00078e0212 */
[----:B----4-:R0:W-:Y:S04]  /*09c0*/  STG.E desc[UR8][R20.64], R27 ;  /* 0x0000001b14007986 */ /* 0x0101e8000c101908 */
[----:B------:R-:W2:Y:S01]  /*09d0*/  LDG.E R29, desc[UR8][R14.64+0x1c] ;  /* 0x00001c080e1d7981 */ /* 0x000ea2000c1e1900 */
[----:B---3--:R-:W-:Y:S01]  /*09e0*/  IMAD.WIDE R22, R6, 0x4, R20 ;  /* 0x0000000406167825 */ /* 0x008fe200078e0214 */
[----:B------:R-:W-:-:S04]  /*09f0*/  IADD3 R8, PT, PT, R8, 0x8, RZ ;  /* 0x0000000808087810 */ /* 0x000fc80007ffe0ff */
[----:B--2---:R0:W-:Y:S03]  /*0a00*/  STG.E desc[UR8][R22.64], R29 ;  /* 0x0000001d16007986 */ /* 0x0041e6000c101908 */
.L_x_11:
[----:B------:R-:W-:Y:S05]  /*0a10*/  @!P2 BRA `(.L_x_10) ;  /* 0x0000000000aca947 */ /* 0x000fea0003800000 */
[----:B------:R-:W-:Y:S02]  /*0a20*/  IADD3 R10, PT, PT, R4, -0x1, RZ ;  /* 0xffffffff040a7810 */ /* 0x000fe40007ffe0ff */
[----:B------:R-:W-:Y:S02]  /*0a30*/  ISETP.NE.AND P2, PT, R3, RZ, PT ;  /* 0x000000ff0300720c */ /* 0x000fe40003f45270 */
[----:B------:R-:W-:-:S13]  /*0a40*/  ISETP.GE.U32.AND P1, PT, R10, 0x3, PT ;  /* 0x000000030a00780c */ /* 0x000fda0003f26070 */
[----:B------:R-:W-:Y:S05]  /*0a50*/  @!P1 BRA `(.L_x_12) ;  /* 0x00000000004c9947 */ /* 0x000fea0003800000 */
[----:B------:R-:W2:Y:S01]  /*0a60*/  LDC.64 R14, c[0x0][0x380] ;  /* 0x0000e000ff0e7b82 */ /* 0x000ea20000000a00 */
[----:B01----:R-:W-:-:S05]  /*0a70*/  IADD3 R17, PT, PT, R12, R8, RZ ;  /* 0x000000080c117210 */ /* 0x003fca0007ffe0ff */
[----:B--2---:R-:W-:Y:S02]  /*0a80*/  IMAD.WIDE R14, R17, 0x4, R14 ;  /* 0x00000004110e7825 */ /* 0x004fe400078e020e */
[----:B------:R-:W0:Y:S03]  /*0a90*/  LDC.64 R16, c[0x0][0x388] ;  /* 0x0000e200ff107b82 */ /* 0x000e260000000a00 */
[----:B------:R-:W2:Y:S01]  /*0aa0*/  LDG.E R25, desc[UR8][R14.64] ;  /* 0x000000080e197981 */ /* 0x000ea2000c1e1900 */
[----:B------:R-:W-:-:S04]  /*0ab0*/  IMAD R10, R0, R13, R8 ;  /* 0x0000000d000a7224 */ /* 0x000fc800078e0208 */
[----:B------:R-:W-:-:S04]  /*0ac0*/  IMAD R19, R6, R10, R11 ;  /* 0x0000000a06137224 */ /* 0x000fc800078e020b */
[----:B0-----:R-:W-:-:S05]  /*0ad0*/  IMAD.WIDE R16, R19, 0x4, R16 ;  /* 0x0000000413107825 */ /* 0x001fca00078e0210 */
[----:B--2---:R2:W-:Y:S04]  /*0ae0*/  STG.E desc[UR8][R16.64], R25 ;  /* 0x0000001910007986 */ /* 0x0045e8000c101908 */
[----:B------:R-:W3:Y:S01]  /*0af0*/  LDG.E R27, desc[UR8][R14.64+0x4] ;  /* 0x000004080e1b7981 */ /* 0x000ee2000c1e1900 */
[----:B------:R-:W-:-:S05]  /*0b00*/  IMAD.WIDE R18, R6, 0x4, R16 ;  /* 0x0000000406127825 */ /* 0x000fca00078e0210 */
[----:B---3--:R2:W-:Y:S04]  /*0b10*/  STG.E desc[UR8][R18.64], R27 ;  /* 0x0000001b12007986 */ /* 0x0085e8000c101908 */
[----:B------:R-:W3:Y:S01]  /*0b20*/  LDG.E R29, desc[UR8][R14.64+0x8] ;  /* 0x000008080e1d7981 */ /* 0x000ee2000c1e1900 */
[----:B------:R-:W-:-:S05]  /*0b30*/  IMAD.WIDE R20, R6, 0x4, R18 ;  /* 0x0000000406147825 */ /* 0x000fca00078e0212 */
[----:B---3--:R2:W-:Y:S04]  /*0b40*/  STG.E desc[UR8][R20.64], R29 ;  /* 0x0000001d14007986 */ /* 0x0085e8000c101908 */
[----:B------:R-:W3:Y:S01]  /*0b50*/  LDG.E R10, desc[UR8][R14.64+0xc] ;  /* 0x00000c080e0a7981 */ /* 0x000ee2000c1e1900 */
[----:B------:R-:W-:Y:S01]  /*0b60*/  IMAD.WIDE R22, R6, 0x4, R20 ;  /* 0x0000000406167825 */ /* 0x000fe200078e0214 */
[----:B------:R-:W-:-:S04]  /*0b70*/  IADD3 R8, PT, PT, R8, 0x4, RZ ;  /* 0x0000000408087810 */ /* 0x000fc80007ffe0ff */
[----:B---3--:R2:W-:Y:S03]  /*0b80*/  STG.E desc[UR8][R22.64], R10 ;  /* 0x0000000a16007986 */ /* 0x0085e6000c101908 */
.L_x_12:
[----:B------:R-:W-:Y:S05]  /*0b90*/  @!P2 BRA `(.L_x_10) ;  /* 0x00000000004ca947 */ /* 0x000fea0003800000 */
[----:B------:R-:W3:Y:S01]  /*0ba0*/  LDC.64 R14, c[0x0][0x380] ;  /* 0x0000e000ff0e7b82 */ /* 0x000ee20000000a00 */
[----:B012---:R-:W-:-:S05]  /*0bb0*/  IADD3 R17, PT, PT, R12, R8, RZ ;  /* 0x000000080c117210 */ /* 0x007fca0007ffe0ff */
[----:B---3--:R-:W-:Y:S02]  /*0bc0*/  IMAD.WIDE R14, R17, 0x4, R14 ;  /* 0x00000004110e7825 */ /* 0x008fe400078e020e */
[----:B------:R-:W0:Y:S03]  /*0bd0*/  LDC.64 R16, c[0x0][0x388] ;  /* 0x0000e200ff107b82 */ /* 0x000e260000000a00 */
[----:B------:R-:W2:Y:S01]  /*0be0*/  LDG.E R19, desc[UR8][R14.64] ;  /* 0x000000080e137981 */ /* 0x000ea2000c1e1900 */
[----:B------:R-:W-:Y:S01]  /*0bf0*/  IMAD R0, R0, R13, R8 ;  /* 0x0000000d00007224 */ /* 0x000fe200078e0208 */
[----:B------:R-:W-:-:S03]  /*0c00*/  ISETP.NE.AND P1, PT, R3, 0x1, PT ;  /* 0x000000010300780c */ /* 0x000fc60003f25270 */
[----:B------:R-:W-:-:S04]  /*0c10*/  IMAD R13, R6, R0, R11 ;  /* 0x00000000060d7224 */ /* 0x000fc800078e020b */
[----:B0-----:R-:W-:-:S05]  /*0c20*/  IMAD.WIDE R16, R13, 0x4, R16 ;  /* 0x000000040d107825 */ /* 0x001fca00078e0210 */
[----:B--2---:R3:W-:Y:S01]  /*0c30*/  STG.E desc[UR8][R16.64], R19 ;  /* 0x0000001310007986 */ /* 0x0047e2000c101908 */
[----:B------:R-:W-:Y:S05]  /*0c40*/  @!P1 BRA `(.L_x_10) ;  /* 0x0000000000209947 */ /* 0x000fea0003800000 */
[----:B---3--:R-:W2:Y:S01]  /*0c50*/  LDG.E R19, desc[UR8][R14.64+0x4] ;  /* 0x000004080e137981 */ /* 0x008ea2000c1e1900 */
[----:B------:R-:W-:Y:S01]  /*0c60*/  ISETP.NE.AND P1, PT, R3, 0x2, PT ;  /* 0x000000020300780c */ /* 0x000fe20003f25270 */
[----:B------:R-:W-:-:S05]  /*0c70*/  IMAD.WIDE R12, R6, 0x4, R16 ;  /* 0x00000004060c7825 */ /* 0x000fca00078e0210 */
[----:B--2---:R4:W-:Y:S07]  /*0c80*/  STG.E desc[UR8][R12.64], R19 ;  /* 0x000000130c007986 */ /* 0x0049ee000c101908 */
[----:B------:R-:W-:Y:S05]  /*0c90*/  @!P1 BRA `(.L_x_10) ;  /* 0x00000000000c9947 */ /* 0x000fea0003800000 */
[----:B------:R-:W2:Y:S01]  /*0ca0*/  LDG.E R15, desc[UR8][R14.64+0x8] ;  /* 0x000008080e0f7981 */ /* 0x000ea2000c1e1900 */
[----:B----4-:R-:W-:-:S05]  /*0cb0*/  IMAD.WIDE R12, R6, 0x4, R12 ;  /* 0x00000004060c7825 */ /* 0x010fca00078e020c */
[----:B--2---:R0:W-:Y:S02]  /*0cc0*/  STG.E desc[UR8][R12.64], R15 ;  /* 0x0000000f0c007986 */ /* 0x0041e4000c101908 */
.L_x_10:
[----:B------:R-:W-:Y:S05]  /*0cd0*/  @P0 BRA `(.L_x_13) ;  /* 0xfffffff400980947 */ /* 0x000fea000383ffff */
[----:B------:R-:W5:Y:S01]  /*0ce0*/  LDCU UR7, c[0x0][0x3a4] ;  /* 0x00007480ff0777ac */ /* 0x000f620008000800 */
[----:B------:R-:W-:-:S04]  /*0cf0*/  UIADD3 UR4, UPT, UPT, UR4, 0x1, URZ ;  /* 0x0000000104047890 */ /* 0x000fc8000fffe0ff */
[----:B-----5:R-:W-:-:S09]  /*0d00*/  UISETP.NE.AND UP0, UPT, UR4, UR7, UPT ;  /* 0x000000070400728c */ /* 0x020fd2000bf05270 */
[----:B------:R-:W-:Y:S05]  /*0d10*/  BRA.U UP0, `(.L_x_14) ;  /* 0xfffffff500847547 */ /* 0x000fea000b83ffff */
[----:B------:R-:W-:Y:S05]  /*0d20*/  EXIT ;  /* 0x000000000000794d */ /* 0x000fea0003800000 */
.L_x_15:
        /* <DEDUP_REMOVED lines=13> */
.L_x_17:


//--------------------- .nv.shared.reserved.0     --------------------------
	.section	.nv.shared.reserved.0,"aw",@nobits
	.weak		__nv_reservedSMEM_offset_0_alias
	.size		__nv_reservedSMEM_offset_0_alias, 0, 64
	.other		__nv_reservedSMEM_offset_0_alias,@"STO_CUDA_RESERVED_SHARED STV_DEFAULT"
__nv_reservedSMEM_offset_0_alias:
	.zero		0
	.zero		64


//--------------------- .nv.constant0._Z15matrixMulKernelPKfS0_Pfiii --------------------------
	.section	.nv.constant0._Z15matrixMulKernelPKfS0_Pfiii,"a",@progbits
	.sectionflags	@""
	.align	4
.nv.constant0._Z15matrixMulKernelPKfS0_Pfiii:
	.zero		932


//--------------------- .nv.constant0._Z12im2colKernelPKfPfiiiiii --------------------------
	.section	.nv.constant0._Z12im2colKernelPKfPfiiiiii,"a",@progbits
	.sectionflags	@""
	.align	4
.nv.constant0._Z12im2colKernelPKfPfiiiiii:
	.zero		936


//--------------------- SYMBOLS --------------------------

	.type		.nv.reservedSmem.offset0,@object
	.size		.nv.reservedSmem.offset0,0x4
